//
// Generated by NVIDIA NVVM Compiler
//
// Compiler Build ID: CL-36424714
// Cuda compilation tools, release 13.0, V13.0.88
// Based on NVVM 20.0.0
//

.version 9.0
.target sm_100
.address_size 64

	// .globl	_Z6updatePfS_PiS0_iii

.visible .entry _Z6updatePfS_PiS0_iii(
	.param .u64 .ptr .align 1 _Z6updatePfS_PiS0_iii_param_0,
	.param .u64 .ptr .align 1 _Z6updatePfS_PiS0_iii_param_1,
	.param .u64 .ptr .align 1 _Z6updatePfS_PiS0_iii_param_2,
	.param .u64 .ptr .align 1 _Z6updatePfS_PiS0_iii_param_3,
	.param .u32 _Z6updatePfS_PiS0_iii_param_4,
	.param .u32 _Z6updatePfS_PiS0_iii_param_5,
	.param .u32 _Z6updatePfS_PiS0_iii_param_6
)
{
	.reg .pred 	%p<44>;
	.reg .b32 	%r<137>;
	.reg .b32 	%f<150>;
	.reg .b64 	%rd<168>;

	ld.param.u64 	%rd22, [_Z6updatePfS_PiS0_iii_param_0];
	ld.param.u64 	%rd23, [_Z6updatePfS_PiS0_iii_param_1];
	ld.param.u64 	%rd21, [_Z6updatePfS_PiS0_iii_param_2];
	ld.param.u64 	%rd24, [_Z6updatePfS_PiS0_iii_param_3];
	ld.param.u32 	%r37, [_Z6updatePfS_PiS0_iii_param_5];
	ld.param.u32 	%r38, [_Z6updatePfS_PiS0_iii_param_6];
	cvta.to.global.u64 	%rd1, %rd22;
	cvta.to.global.u64 	%rd2, %rd23;
	cvta.to.global.u64 	%rd3, %rd24;
	mov.u32 	%r1, %tid.x;
	setp.ge.s32 	%p1, %r1, %r37;
	@%p1 bra 	$L__BB0_2;
	mul.wide.u32 	%rd25, %r1, 4;
	add.s64 	%rd26, %rd3, %rd25;
	mov.b32 	%r39, 0;
	st.global.u32 	[%rd26], %r39;
$L__BB0_2:
	setp.lt.s32 	%p2, %r37, 1;
	cvta.to.global.u64 	%rd27, %rd21;
	mul.wide.u32 	%rd28, %r1, 4;
	add.s64 	%rd4, %rd27, %rd28;
	@%p2 bra 	$L__BB0_32;
	setp.lt.s32 	%p3, %r38, 1;
	@%p3 bra 	$L__BB0_15;
	neg.s32 	%r2, %r38;
	mul.wide.u32 	%rd5, %r38, 4;
	mul.lo.s32 	%r44, %r38, %r1;
	mul.wide.u32 	%rd29, %r44, 4;
	add.s64 	%rd6, %rd1, %rd29;
	mov.f32 	%f142, 0f7F7FFFFF;
	mov.b32 	%r125, 0;
$L__BB0_5:
	cvt.u64.u32 	%rd30, %r125;
	mad.lo.s64 	%rd164, %rd5, %rd30, %rd2;
	mov.f32 	%f143, 0f00000000;
	mov.u64 	%rd163, %rd6;
	mov.u32 	%r126, %r2;
$L__BB0_6:
	ld.global.f32 	%f23, [%rd163];
	ld.global.f32 	%f24, [%rd164];
	sub.f32 	%f3, %f23, %f24;
	abs.f32 	%f4, %f3;
	setp.eq.f32 	%p20, %f3, 0f3F800000;
	mov.f32 	%f144, 0f3F800000;
	@%p20 bra 	$L__BB0_11;
	setp.nan.f32 	%p21, %f4, %f4;
	@%p21 bra 	$L__BB0_10;
	setp.lt.f32 	%p22, %f4, 0f00800000;
	mul.f32 	%f25, %f4, 0f4B800000;
	selp.f32 	%f26, %f25, %f4, %p22;
	mov.b32 	%r45, %f26;
	add.s32 	%r46, %r45, -1060439283;
	and.b32  	%r47, %r46, -8388608;
	sub.s32 	%r48, %r45, %r47;
	mov.b32 	%f27, %r48;
	cvt.rn.f32.s32 	%f28, %r47;
	selp.f32 	%f29, 0fC1C00000, 0f00000000, %p22;
	fma.rn.f32 	%f30, %f28, 0f34000000, %f29;
	add.f32 	%f31, %f27, 0fBF800000;
	add.f32 	%f32, %f27, 0f3F800000;
	rcp.approx.ftz.f32 	%f33, %f32;
	add.f32 	%f34, %f31, %f31;
	mul.f32 	%f35, %f34, %f33;
	mul.f32 	%f36, %f35, %f35;
	neg.f32 	%f37, %f35;
	sub.f32 	%f38, %f31, %f35;
	add.f32 	%f39, %f38, %f38;
	fma.rn.f32 	%f40, %f37, %f31, %f39;
	mul.rn.f32 	%f41, %f33, %f40;
	fma.rn.f32 	%f42, %f36, 0f3A2C32E4, 0f3B52E7DB;
	fma.rn.f32 	%f43, %f42, %f36, 0f3C93BB73;
	fma.rn.f32 	%f44, %f43, %f36, 0f3DF6384F;
	mul.rn.f32 	%f45, %f44, %f36;
	fma.rn.f32 	%f46, %f35, 0f3FB8AA3B, %f30;
	mul.f32 	%f47, %f45, 0f40400000;
	sub.f32 	%f48, %f30, %f46;
	fma.rn.f32 	%f49, %f35, 0f3FB8AA3B, %f48;
	fma.rn.f32 	%f50, %f41, 0f3FB8AA3B, %f49;
	fma.rn.f32 	%f51, %f35, 0f32A55E34, %f50;
	fma.rn.f32 	%f52, %f47, %f41, %f51;
	fma.rn.f32 	%f53, %f45, %f35, %f52;
	add.rn.f32 	%f54, %f46, %f53;
	mov.f32 	%f55, 0f40000000;
	mul.rn.f32 	%f56, %f54, %f55;
	cvt.rni.f32.f32 	%f57, %f56;
	sub.f32 	%f58, %f56, %f57;
	neg.f32 	%f59, %f56;
	fma.rn.f32 	%f60, %f54, 0f40000000, %f59;
	neg.f32 	%f61, %f46;
	add.rn.f32 	%f62, %f54, %f61;
	neg.f32 	%f63, %f62;
	add.rn.f32 	%f64, %f53, %f63;
	fma.rn.f32 	%f65, %f64, 0f40000000, %f60;
	add.f32 	%f66, %f58, %f65;
	setp.gt.f32 	%p23, %f57, 0f00000000;
	selp.b32 	%r49, 0, -2097152000, %p23;
	setp.neu.f32 	%p24, %f3, 0f00000000;
	setp.neu.f32 	%p25, %f4, 0f7F800000;
	setp.lt.f32 	%p26, %f56, 0f00000000;
	selp.f32 	%f67, 0f00000000, 0f7F800000, %p26;
	abs.f32 	%f68, %f56;
	setp.gt.f32 	%p27, %f68, 0f43180000;
	cvt.rzi.s32.f32 	%r50, %f57;
	shl.b32 	%r51, %r50, 23;
	sub.s32 	%r52, %r51, %r49;
	mov.b32 	%f69, %r52;
	add.s32 	%r53, %r49, 2130706432;
	mov.b32 	%f70, %r53;
	fma.rn.f32 	%f71, %f66, 0f391FCB8E, 0f3AAF85ED;
	fma.rn.f32 	%f72, %f71, %f66, 0f3C1D9856;
	fma.rn.f32 	%f73, %f72, %f66, 0f3D6357BB;
	fma.rn.f32 	%f74, %f73, %f66, 0f3E75FDEC;
	fma.rn.f32 	%f75, %f74, %f66, 0f3F317218;
	fma.rn.f32 	%f76, %f75, %f66, 0f3F800000;
	mul.f32 	%f77, %f76, %f70;
	mul.f32 	%f78, %f77, %f69;
	selp.f32 	%f144, %f67, %f78, %p27;
	and.pred  	%p28, %p24, %p25;
	@%p28 bra 	$L__BB0_11;
	add.f32 	%f79, %f3, %f3;
	mov.b32 	%r54, %f79;
	and.b32  	%r55, %r54, 2147483647;
	mov.b32 	%f144, %r55;
	bra.uni 	$L__BB0_11;
$L__BB0_10:
	mov.f32 	%f80, 0f40000000;
	add.rn.f32 	%f144, %f3, %f80;
$L__BB0_11:
	add.f32 	%f143, %f143, %f144;
	add.s32 	%r126, %r126, 1;
	setp.ne.s32 	%p29, %r126, 0;
	add.s64 	%rd164, %rd164, 4;
	add.s64 	%rd163, %rd163, 4;
	@%p29 bra 	$L__BB0_6;
	setp.geu.f32 	%p30, %f143, %f142;
	@%p30 bra 	$L__BB0_14;
	st.global.u32 	[%rd4], %r125;
	mov.f32 	%f142, %f143;
$L__BB0_14:
	add.s32 	%r125, %r125, 1;
	setp.eq.s32 	%p31, %r125, %r37;
	@%p31 bra 	$L__BB0_32;
	bra.uni 	$L__BB0_5;
$L__BB0_15:
	and.b32  	%r7, %r37, 7;
	setp.lt.u32 	%p4, %r37, 8;
	mov.f32 	%f147, 0f7F7FFFFF;
	mov.b32 	%r129, 0;
	@%p4 bra 	$L__BB0_20;
	and.b32  	%r129, %r37, 2147483640;
	mov.f32 	%f147, 0f7F7FFFFF;
	mov.b32 	%r127, 0;
$L__BB0_17:
	.pragma "nounroll";
	setp.leu.f32 	%p5, %f147, 0f00000000;
	setp.gt.f32 	%p6, %f147, 0f00000000;
	selp.f32 	%f147, 0f00000000, %f147, %p6;
	@%p5 bra 	$L__BB0_19;
	st.global.u32 	[%rd4], %r127;
$L__BB0_19:
	add.s32 	%r127, %r127, 8;
	setp.ne.s32 	%p7, %r127, %r129;
	@%p7 bra 	$L__BB0_17;
$L__BB0_20:
	setp.eq.s32 	%p8, %r7, 0;
	@%p8 bra 	$L__BB0_32;
	and.b32  	%r12, %r37, 3;
	setp.lt.u32 	%p9, %r7, 4;
	@%p9 bra 	$L__BB0_25;
	setp.leu.f32 	%p10, %f147, 0f00000000;
	setp.gt.f32 	%p11, %f147, 0f00000000;
	selp.f32 	%f147, 0f00000000, %f147, %p11;
	@%p10 bra 	$L__BB0_24;
	st.global.u32 	[%rd4], %r129;
$L__BB0_24:
	add.s32 	%r129, %r129, 4;
$L__BB0_25:
	setp.eq.s32 	%p12, %r12, 0;
	@%p12 bra 	$L__BB0_32;
	setp.eq.s32 	%p13, %r12, 1;
	@%p13 bra 	$L__BB0_30;
	setp.leu.f32 	%p14, %f147, 0f00000000;
	setp.gt.f32 	%p15, %f147, 0f00000000;
	selp.f32 	%f147, 0f00000000, %f147, %p15;
	@%p14 bra 	$L__BB0_29;
	st.global.u32 	[%rd4], %r129;
$L__BB0_29:
	add.s32 	%r129, %r129, 2;
$L__BB0_30:
	and.b32  	%r42, %r37, 1;
	setp.eq.b32 	%p16, %r42, 1;
	not.pred 	%p17, %p16;
	setp.leu.f32 	%p18, %f147, 0f00000000;
	or.pred  	%p19, %p17, %p18;
	@%p19 bra 	$L__BB0_32;
	st.global.u32 	[%rd4], %r129;
$L__BB0_32:
	bar.sync 	0;
	ld.global.u32 	%r56, [%rd4];
	mul.wide.s32 	%rd31, %r56, 4;
	add.s64 	%rd32, %rd3, %rd31;
	atom.global.add.u32 	%r57, [%rd32], 1;
	mul.lo.s32 	%r17, %r38, %r37;
	setp.ge.s32 	%p32, %r1, %r17;
	add.s64 	%rd12, %rd2, %rd28;
	@%p32 bra 	$L__BB0_34;
	mov.b32 	%r58, 0;
	st.global.u32 	[%rd12], %r58;
$L__BB0_34:
	setp.lt.s32 	%p33, %r38, 1;
	@%p33 bra 	$L__BB0_47;
	mul.lo.s32 	%r18, %r38, %r1;
	add.s32 	%r60, %r38, -1;
	and.b32  	%r19, %r38, 15;
	setp.lt.u32 	%p34, %r60, 15;
	mov.b32 	%r133, 0;
	@%p34 bra 	$L__BB0_38;
	and.b32  	%r61, %r38, 2147483632;
	neg.s32 	%r131, %r61;
	mul.wide.u32 	%rd35, %r18, 4;
	add.s64 	%rd36, %rd35, %rd1;
	add.s64 	%rd165, %rd36, 32;
	mov.b64 	%rd166, 0;
	add.s64 	%rd38, %rd2, 60;
$L__BB0_37:
	.pragma "nounroll";
	and.b32  	%r133, %r38, 2147483632;
	cvt.u32.u64 	%r62, %rd166;
	ld.global.u32 	%r63, [%rd4];
	mad.lo.s32 	%r64, %r63, %r38, %r62;
	mul.wide.s32 	%rd37, %r64, 4;
	add.s64 	%rd39, %rd38, %rd37;
	ld.global.f32 	%f81, [%rd165+-32];
	atom.global.add.f32 	%f82, [%rd39+-60], %f81;
	ld.global.u32 	%r65, [%rd4];
	mul.lo.s32 	%r66, %r65, %r38;
	cvt.s64.s32 	%rd40, %r66;
	add.s64 	%rd41, %rd166, %rd40;
	shl.b64 	%rd42, %rd41, 2;
	add.s64 	%rd43, %rd38, %rd42;
	ld.global.f32 	%f83, [%rd165+-28];
	atom.global.add.f32 	%f84, [%rd43+-56], %f83;
	ld.global.u32 	%r67, [%rd4];
	mul.lo.s32 	%r68, %r67, %r38;
	cvt.s64.s32 	%rd44, %r68;
	add.s64 	%rd45, %rd166, %rd44;
	shl.b64 	%rd46, %rd45, 2;
	add.s64 	%rd47, %rd38, %rd46;
	ld.global.f32 	%f85, [%rd165+-24];
	atom.global.add.f32 	%f86, [%rd47+-52], %f85;
	ld.global.u32 	%r69, [%rd4];
	mul.lo.s32 	%r70, %r69, %r38;
	cvt.s64.s32 	%rd48, %r70;
	add.s64 	%rd49, %rd166, %rd48;
	shl.b64 	%rd50, %rd49, 2;
	add.s64 	%rd51, %rd38, %rd50;
	ld.global.f32 	%f87, [%rd165+-20];
	atom.global.add.f32 	%f88, [%rd51+-48], %f87;
	ld.global.u32 	%r71, [%rd4];
	mul.lo.s32 	%r72, %r71, %r38;
	cvt.s64.s32 	%rd52, %r72;
	add.s64 	%rd53, %rd166, %rd52;
	shl.b64 	%rd54, %rd53, 2;
	add.s64 	%rd55, %rd38, %rd54;
	ld.global.f32 	%f89, [%rd165+-16];
	atom.global.add.f32 	%f90, [%rd55+-44], %f89;
	ld.global.u32 	%r73, [%rd4];
	mul.lo.s32 	%r74, %r73, %r38;
	cvt.s64.s32 	%rd56, %r74;
	add.s64 	%rd57, %rd166, %rd56;
	shl.b64 	%rd58, %rd57, 2;
	add.s64 	%rd59, %rd38, %rd58;
	ld.global.f32 	%f91, [%rd165+-12];
	atom.global.add.f32 	%f92, [%rd59+-40], %f91;
	ld.global.u32 	%r75, [%rd4];
	mul.lo.s32 	%r76, %r75, %r38;
	cvt.s64.s32 	%rd60, %r76;
	add.s64 	%rd61, %rd166, %rd60;
	shl.b64 	%rd62, %rd61, 2;
	add.s64 	%rd63, %rd38, %rd62;
	ld.global.f32 	%f93, [%rd165+-8];
	atom.global.add.f32 	%f94, [%rd63+-36], %f93;
	ld.global.u32 	%r77, [%rd4];
	mul.lo.s32 	%r78, %r77, %r38;
	cvt.s64.s32 	%rd64, %r78;
	add.s64 	%rd65, %rd166, %rd64;
	shl.b64 	%rd66, %rd65, 2;
	add.s64 	%rd67, %rd38, %rd66;
	ld.global.f32 	%f95, [%rd165+-4];
	atom.global.add.f32 	%f96, [%rd67+-32], %f95;
	ld.global.u32 	%r79, [%rd4];
	mul.lo.s32 	%r80, %r79, %r38;
	cvt.s64.s32 	%rd68, %r80;
	add.s64 	%rd69, %rd166, %rd68;
	shl.b64 	%rd70, %rd69, 2;
	add.s64 	%rd71, %rd38, %rd70;
	ld.global.f32 	%f97, [%rd165];
	atom.global.add.f32 	%f98, [%rd71+-28], %f97;
	ld.global.u32 	%r81, [%rd4];
	mul.lo.s32 	%r82, %r81, %r38;
	cvt.s64.s32 	%rd72, %r82;
	add.s64 	%rd73, %rd166, %rd72;
	shl.b64 	%rd74, %rd73, 2;
	add.s64 	%rd75, %rd38, %rd74;
	ld.global.f32 	%f99, [%rd165+4];
	atom.global.add.f32 	%f100, [%rd75+-24], %f99;
	ld.global.u32 	%r83, [%rd4];
	mul.lo.s32 	%r84, %r83, %r38;
	cvt.s64.s32 	%rd76, %r84;
	add.s64 	%rd77, %rd166, %rd76;
	shl.b64 	%rd78, %rd77, 2;
	add.s64 	%rd79, %rd38, %rd78;
	ld.global.f32 	%f101, [%rd165+8];
	atom.global.add.f32 	%f102, [%rd79+-20], %f101;
	ld.global.u32 	%r85, [%rd4];
	mul.lo.s32 	%r86, %r85, %r38;
	cvt.s64.s32 	%rd80, %r86;
	add.s64 	%rd81, %rd166, %rd80;
	shl.b64 	%rd82, %rd81, 2;
	add.s64 	%rd83, %rd38, %rd82;
	ld.global.f32 	%f103, [%rd165+12];
	atom.global.add.f32 	%f104, [%rd83+-16], %f103;
	ld.global.u32 	%r87, [%rd4];
	mul.lo.s32 	%r88, %r87, %r38;
	cvt.s64.s32 	%rd84, %r88;
	add.s64 	%rd85, %rd166, %rd84;
	shl.b64 	%rd86, %rd85, 2;
	add.s64 	%rd87, %rd38, %rd86;
	ld.global.f32 	%f105, [%rd165+16];
	atom.global.add.f32 	%f106, [%rd87+-12], %f105;
	ld.global.u32 	%r89, [%rd4];
	mul.lo.s32 	%r90, %r89, %r38;
	cvt.s64.s32 	%rd88, %r90;
	add.s64 	%rd89, %rd166, %rd88;
	shl.b64 	%rd90, %rd89, 2;
	add.s64 	%rd91, %rd38, %rd90;
	ld.global.f32 	%f107, [%rd165+20];
	atom.global.add.f32 	%f108, [%rd91+-8], %f107;
	ld.global.u32 	%r91, [%rd4];
	mul.lo.s32 	%r92, %r91, %r38;
	cvt.s64.s32 	%rd92, %r92;
	add.s64 	%rd93, %rd166, %rd92;
	shl.b64 	%rd94, %rd93, 2;
	add.s64 	%rd95, %rd38, %rd94;
	ld.global.f32 	%f109, [%rd165+24];
	atom.global.add.f32 	%f110, [%rd95+-4], %f109;
	ld.global.u32 	%r93, [%rd4];
	mul.lo.s32 	%r94, %r93, %r38;
	cvt.s64.s32 	%rd96, %r94;
	add.s64 	%rd97, %rd166, %rd96;
	shl.b64 	%rd98, %rd97, 2;
	add.s64 	%rd99, %rd38, %rd98;
	ld.global.f32 	%f111, [%rd165+28];
	atom.global.add.f32 	%f112, [%rd99], %f111;
	add.s64 	%rd166, %rd166, 16;
	add.s32 	%r131, %r131, 16;
	add.s64 	%rd165, %rd165, 64;
	setp.ne.s32 	%p35, %r131, 0;
	@%p35 bra 	$L__BB0_37;
$L__BB0_38:
	setp.eq.s32 	%p36, %r19, 0;
	@%p36 bra 	$L__BB0_47;
	and.b32  	%r25, %r38, 7;
	setp.lt.u32 	%p37, %r19, 8;
	@%p37 bra 	$L__BB0_41;
	ld.global.u32 	%r95, [%rd4];
	mad.lo.s32 	%r96, %r95, %r38, %r133;
	mul.wide.s32 	%rd100, %r96, 4;
	add.s64 	%rd101, %rd2, %rd100;
	add.s32 	%r97, %r133, %r18;
	mul.wide.u32 	%rd102, %r97, 4;
	add.s64 	%rd103, %rd1, %rd102;
	ld.global.f32 	%f113, [%rd103];
	atom.global.add.f32 	%f114, [%rd101], %f113;
	ld.global.u32 	%r98, [%rd4];
	mul.lo.s32 	%r99, %r98, %r38;
	cvt.s64.s32 	%rd104, %r99;
	cvt.u64.u32 	%rd105, %r133;
	add.s64 	%rd106, %rd104, %rd105;
	shl.b64 	%rd107, %rd106, 2;
	add.s64 	%rd108, %rd2, %rd107;
	cvt.u64.u32 	%rd109, %r18;
	add.s64 	%rd110, %rd105, %rd109;
	shl.b64 	%rd111, %rd110, 2;
	add.s64 	%rd112, %rd1, %rd111;
	ld.global.f32 	%f115, [%rd112+4];
	atom.global.add.f32 	%f116, [%rd108+4], %f115;
	ld.global.u32 	%r100, [%rd4];
	mul.lo.s32 	%r101, %r100, %r38;
	cvt.s64.s32 	%rd113, %r101;
	add.s64 	%rd114, %rd113, %rd105;
	shl.b64 	%rd115, %rd114, 2;
	add.s64 	%rd116, %rd2, %rd115;
	ld.global.f32 	%f117, [%rd112+8];
	atom.global.add.f32 	%f118, [%rd116+8], %f117;
	ld.global.u32 	%r102, [%rd4];
	mul.lo.s32 	%r103, %r102, %r38;
	cvt.s64.s32 	%rd117, %r103;
	add.s64 	%rd118, %rd117, %rd105;
	shl.b64 	%rd119, %rd118, 2;
	add.s64 	%rd120, %rd2, %rd119;
	ld.global.f32 	%f119, [%rd112+12];
	atom.global.add.f32 	%f120, [%rd120+12], %f119;
	ld.global.u32 	%r104, [%rd4];
	mul.lo.s32 	%r105, %r104, %r38;
	cvt.s64.s32 	%rd121, %r105;
	add.s64 	%rd122, %rd121, %rd105;
	shl.b64 	%rd123, %rd122, 2;
	add.s64 	%rd124, %rd2, %rd123;
	ld.global.f32 	%f121, [%rd112+16];
	atom.global.add.f32 	%f122, [%rd124+16], %f121;
	ld.global.u32 	%r106, [%rd4];
	mul.lo.s32 	%r107, %r106, %r38;
	cvt.s64.s32 	%rd125, %r107;
	add.s64 	%rd126, %rd125, %rd105;
	shl.b64 	%rd127, %rd126, 2;
	add.s64 	%rd128, %rd2, %rd127;
	ld.global.f32 	%f123, [%rd112+20];
	atom.global.add.f32 	%f124, [%rd128+20], %f123;
	ld.global.u32 	%r108, [%rd4];
	mul.lo.s32 	%r109, %r108, %r38;
	cvt.s64.s32 	%rd129, %r109;
	add.s64 	%rd130, %rd129, %rd105;
	shl.b64 	%rd131, %rd130, 2;
	add.s64 	%rd132, %rd2, %rd131;
	ld.global.f32 	%f125, [%rd112+24];
	atom.global.add.f32 	%f126, [%rd132+24], %f125;
	ld.global.u32 	%r110, [%rd4];
	mul.lo.s32 	%r111, %r110, %r38;
	cvt.s64.s32 	%rd133, %r111;
	add.s64 	%rd134, %rd133, %rd105;
	shl.b64 	%rd135, %rd134, 2;
	add.s64 	%rd136, %rd2, %rd135;
	ld.global.f32 	%f127, [%rd112+28];
	atom.global.add.f32 	%f128, [%rd136+28], %f127;
	add.s32 	%r133, %r133, 8;
$L__BB0_41:
	setp.eq.s32 	%p38, %r25, 0;
	@%p38 bra 	$L__BB0_47;
	and.b32  	%r28, %r38, 3;
	setp.lt.u32 	%p39, %r25, 4;
	@%p39 bra 	$L__BB0_44;
	ld.global.u32 	%r112, [%rd4];
	mad.lo.s32 	%r113, %r112, %r38, %r133;
	mul.wide.s32 	%rd137, %r113, 4;
	add.s64 	%rd138, %rd2, %rd137;
	add.s32 	%r114, %r133, %r18;
	mul.wide.u32 	%rd139, %r114, 4;
	add.s64 	%rd140, %rd1, %rd139;
	ld.global.f32 	%f129, [%rd140];
	atom.global.add.f32 	%f130, [%rd138], %f129;
	ld.global.u32 	%r115, [%rd4];
	mul.lo.s32 	%r116, %r115, %r38;
	cvt.s64.s32 	%rd141, %r116;
	cvt.u64.u32 	%rd142, %r133;
	add.s64 	%rd143, %rd141, %rd142;
	shl.b64 	%rd144, %rd143, 2;
	add.s64 	%rd145, %rd2, %rd144;
	cvt.u64.u32 	%rd146, %r18;
	add.s64 	%rd147, %rd142, %rd146;
	shl.b64 	%rd148, %rd147, 2;
	add.s64 	%rd149, %rd1, %rd148;
	ld.global.f32 	%f131, [%rd149+4];
	atom.global.add.f32 	%f132, [%rd145+4], %f131;
	ld.global.u32 	%r117, [%rd4];
	mul.lo.s32 	%r118, %r117, %r38;
	cvt.s64.s32 	%rd150, %r118;
	add.s64 	%rd151, %rd150, %rd142;
	shl.b64 	%rd152, %rd151, 2;
	add.s64 	%rd153, %rd2, %rd152;
	ld.global.f32 	%f133, [%rd149+8];
	atom.global.add.f32 	%f134, [%rd153+8], %f133;
	ld.global.u32 	%r119, [%rd4];
	mul.lo.s32 	%r120, %r119, %r38;
	cvt.s64.s32 	%rd154, %r120;
	add.s64 	%rd155, %rd154, %rd142;
	shl.b64 	%rd156, %rd155, 2;
	add.s64 	%rd157, %rd2, %rd156;
	ld.global.f32 	%f135, [%rd149+12];
	atom.global.add.f32 	%f136, [%rd157+12], %f135;
	add.s32 	%r133, %r133, 4;
$L__BB0_44:
	setp.eq.s32 	%p40, %r28, 0;
	@%p40 bra 	$L__BB0_47;
	add.s32 	%r121, %r133, %r18;
	mul.wide.u32 	%rd158, %r121, 4;
	add.s64 	%rd167, %rd1, %rd158;
	neg.s32 	%r135, %r28;
$L__BB0_46:
	.pragma "nounroll";
	ld.global.u32 	%r122, [%rd4];
	mad.lo.s32 	%r123, %r122, %r38, %r133;
	mul.wide.s32 	%rd159, %r123, 4;
	add.s64 	%rd160, %rd2, %rd159;
	ld.global.f32 	%f137, [%rd167];
	atom.global.add.f32 	%f138, [%rd160], %f137;
	add.s32 	%r133, %r133, 1;
	add.s64 	%rd167, %rd167, 4;
	add.s32 	%r135, %r135, 1;
	setp.ne.s32 	%p41, %r135, 0;
	@%p41 bra 	$L__BB0_46;
$L__BB0_47:
	setp.ge.s32 	%p42, %r1, %r17;
	@%p42 bra 	$L__BB0_50;
	div.s32 	%r124, %r1, %r38;
	mul.wide.s32 	%rd161, %r124, 4;
	add.s64 	%rd162, %rd3, %rd161;
	ld.global.u32 	%r36, [%rd162];
	setp.eq.s32 	%p43, %r36, 0;
	@%p43 bra 	$L__BB0_50;
	ld.global.f32 	%f139, [%rd12];
	cvt.rn.f32.s32 	%f140, %r36;
	div.rn.f32 	%f141, %f139, %f140;
	st.global.f32 	[%rd12], %f141;
$L__BB0_50:
	ret;

}


// ===== COMPILED SASS (sm_100) =====

	.target	sm_100

	.elftype	@"ET_EXEC"


//--------------------- .note.nv.tkinfo           --------------------------
	.section	.note.nv.tkinfo,"",@"SHT_NOTE"
	.sectionflags	@"SHF_NOTE_NV_TKINFO"
	.tkinfo
        /*0018*/ 	.word	0x00000002
        /*0030*/ 	.string	""
        /*0030*/ 	.string	"ptxas"
        /*0030*/ 	.string	"Cuda compilation tools, release 13.0, V13.0.88"
        /*0030*/ 	.string	"Build cuda_13.0.r13.0/compiler.36424714_0"
        /*0030*/ 	.string	"-arch sm_100 -m 64 "



//--------------------- .note.nv.cuinfo           --------------------------
	.section	.note.nv.cuinfo,"",@"SHT_NOTE"
	.sectionflags	@"SHF_NOTE_NV_CUINFO"
        /*0018*/ 	.short	0x0002
        /*001a*/ 	.short	0x0064
        /*001c*/ 	.short	0x0082
	.zero		2


//--------------------- .nv.info                  --------------------------
	.section	.nv.info,"",@"SHT_CUDA_INFO"
	.align	4


	//----- nvinfo : EIATTR_REGCOUNT
	.align		4
        /*0000*/ 	.byte	0x04, 0x2f
        /*0002*/ 	.short	(.L_1 - .L_0)
	.align		4
.L_0:
        /*0004*/ 	.word	index@(_Z6updatePfS_PiS0_iii)
        /*0008*/ 	.word	0x0000001c


	//----- nvinfo : EIATTR_FRAME_SIZE
	.align		4
.L_1:
        /*000c*/ 	.byte	0x04, 0x11
        /*000e*/ 	.short	(.L_3 - .L_2)
	.align		4
.L_2:
        /*0010*/ 	.word	index@($__internal_0_$__cuda_sm3x_div_rn_noftz_f32_slowpath)
        /*0014*/ 	.word	0x00000000


	//----- nvinfo : EIATTR_FRAME_SIZE
	.align		4
.L_3:
        /*0018*/ 	.byte	0x04, 0x11
        /*001a*/ 	.short	(.L_5 - .L_4)
	.align		4
.L_4:
        /*001c*/ 	.word	index@(_Z6updatePfS_PiS0_iii)
        /*0020*/ 	.word	0x00000000


	//----- nvinfo : EIATTR_MIN_STACK_SIZE
	.align		4
.L_5:
        /*0024*/ 	.byte	0x04, 0x12
        /*0026*/ 	.short	(.L_7 - .L_6)
	.align		4
.L_6:
        /*0028*/ 	.word	index@(_Z6updatePfS_PiS0_iii)
        /*002c*/ 	.word	0x00000000
.L_7:


//--------------------- .nv.compat                --------------------------
	.section	.nv.compat,"",@"SHT_CUDA_COMPAT_INFO"
	.align	4
        /*0000*/ 	.byte	0x02, 0x09, 0x00, 0x00, 0x02, 0x02, 0x01, 0x00, 0x02, 0x05, 0x05, 0x00, 0x03, 0x07, 0x01, 0x01
        /*0010*/ 	.byte	0x02, 0x03, 0x00, 0x00, 0x02, 0x06, 0x01, 0x00, 0x04, 0x0b, 0x08, 0x00, 0x01, 0x00, 0x00, 0x00
        /*0020*/ 	.byte	0x00, 0x00, 0x00, 0x00


//--------------------- .nv.info._Z6updatePfS_PiS0_iii --------------------------
	.section	.nv.info._Z6updatePfS_PiS0_iii,"",@"SHT_CUDA_INFO"
	.sectionflags	@""
	.align	4


	//----- nvinfo : EIATTR_CUDA_API_VERSION
	.align		4
        /*0000*/ 	.byte	0x04, 0x37
        /*0002*/ 	.short	(.L_9 - .L_8)
.L_8:
        /*0004*/ 	.word	0x00000082


	//----- nvinfo : EIATTR_KPARAM_INFO
	.align		4
.L_9:
        /*0008*/ 	.byte	0x04, 0x17
        /*000a*/ 	.short	(.L_11 - .L_10)
.L_10:
        /*000c*/ 	.word	0x00000000
        /*0010*/ 	.short	0x0006
        /*0012*/ 	.short	0x0028
        /*0014*/ 	.byte	0x00, 0xf0, 0x11, 0x00


	//----- nvinfo : EIATTR_KPARAM_INFO
	.align		4
.L_11:
        /*0018*/ 	.byte	0x04, 0x17
        /*001a*/ 	.short	(.L_13 - .L_12)
.L_12:
        /*001c*/ 	.word	0x00000000
        /*0020*/ 	.short	0x0005
        /*0022*/ 	.short	0x0024
        /*0024*/ 	.byte	0x00, 0xf0, 0x11, 0x00


	//----- nvinfo : EIATTR_KPARAM_INFO
	.align		4
.L_13:
        /*0028*/ 	.byte	0x04, 0x17
        /*002a*/ 	.short	(.L_15 - .L_14)
.L_14:
        /*002c*/ 	.word	0x00000000
        /*0030*/ 	.short	0x0004
        /*0032*/ 	.short	0x0020
        /*0034*/ 	.byte	0x00, 0xf0, 0x11, 0x00


	//----- nvinfo : EIATTR_KPARAM_INFO
	.align		4
.L_15:
        /*0038*/ 	.byte	0x04, 0x17
        /*003a*/ 	.short	(.L_17 - .L_16)
.L_16:
        /*003c*/ 	.word	0x00000000
        /*0040*/ 	.short	0x0003
        /*0042*/ 	.short	0x0018
        /*0044*/ 	.byte	0x00, 0xf5, 0x21, 0x00


	//----- nvinfo : EIATTR_KPARAM_INFO
	.align		4
.L_17:
        /*0048*/ 	.byte	0x04, 0x17
        /*004a*/ 	.short	(.L_19 - .L_18)
.L_18:
        /*004c*/ 	.word	0x00000000
        /*0050*/ 	.short	0x0002
        /*0052*/ 	.short	0x0010
        /*0054*/ 	.byte	0x00, 0xf5, 0x21, 0x00


	//----- nvinfo : EIATTR_KPARAM_INFO
	.align		4
.L_19:
        /*0058*/ 	.byte	0x04, 0x17
        /*005a*/ 	.short	(.L_21 - .L_20)
.L_20:
        /*005c*/ 	.word	0x00000000
        /*0060*/ 	.short	0x0001
        /*0062*/ 	.short	0x0008
        /*0064*/ 	.byte	0x00, 0xf5, 0x21, 0x00


	//----- nvinfo : EIATTR_KPARAM_INFO
	.align		4
.L_21:
        /*0068*/ 	.byte	0x04, 0x17
        /*006a*/ 	.short	(.L_23 - .L_22)
.L_22:
        /*006c*/ 	.word	0x00000000
        /*0070*/ 	.short	0x0000
        /*0072*/ 	.short	0x0000
        /*0074*/ 	.byte	0x00, 0xf5, 0x21, 0x00


	//----- nvinfo : EIATTR_SPARSE_MMA_MASK
	.align		4
.L_23:
        /*0078*/ 	.byte	0x03, 0x50
        /*007a*/ 	.short	0x0000


	//----- nvinfo : EIATTR_MAXREG_COUNT
	.align		4
        /*007c*/ 	.byte	0x03, 0x1b
        /*007e*/ 	.short	0x00ff


	//----- nvinfo : EIATTR_NUM_BARRIERS
	.align		4
        /*0080*/ 	.byte	0x02, 0x4c
        /*0082*/ 	.byte	0x01
	.zero		1


	//----- nvinfo : EIATTR_MERCURY_ISA_VERSION
	.align		4
        /*0084*/ 	.byte	0x03, 0x5f
        /*0086*/ 	.short	0x0101


	//----- nvinfo : EIATTR_VRC_CTA_INIT_COUNT
	.align		4
        /*0088*/ 	.byte	0x02, 0x4a
	.zero		1
	.zero		1


	//----- nvinfo : EIATTR_EXIT_INSTR_OFFSETS
	.align		4
        /*008c*/ 	.byte	0x04, 0x1c
        /*008e*/ 	.short	(.L_25 - .L_24)


	//   ....[0]....
.L_24:
        /*0090*/ 	.word	0x00001cd0


	//   ....[1]....
        /*0094*/ 	.word	0x00001e80


	//   ....[2]....
        /*0098*/ 	.word	0x00001f90


	//----- nvinfo : EIATTR_CRS_STACK_SIZE
	.align		4
.L_25:
        /*009c*/ 	.byte	0x04, 0x1e
        /*009e*/ 	.short	(.L_27 - .L_26)
.L_26:
        /*00a0*/ 	.word	0x00000000


	//----- nvinfo : EIATTR_CBANK_PARAM_SIZE
	.align		4
.L_27:
        /*00a4*/ 	.byte	0x03, 0x19
        /*00a6*/ 	.short	0x002c


	//----- nvinfo : EIATTR_PARAM_CBANK
	.align		4
        /*00a8*/ 	.byte	0x04, 0x0a
        /*00aa*/ 	.short	(.L_29 - .L_28)
	.align		4
.L_28:
        /*00ac*/ 	.word	index@(.nv.constant0._Z6updatePfS_PiS0_iii)
        /*00b0*/ 	.short	0x0380
        /*00b2*/ 	.short	0x002c


	//----- nvinfo : EIATTR_SW_WAR
	.align		4
.L_29:
        /*00b4*/ 	.byte	0x04, 0x36
        /*00b6*/ 	.short	(.L_31 - .L_30)
.L_30:
        /*00b8*/ 	.word	0x00000008
.L_31:


//--------------------- .nv.callgraph             --------------------------
	.section	.nv.callgraph,"",@"SHT_CUDA_CALLGRAPH"
	.align	4
	.sectionentsize	8
	.align		4
        /*0000*/ 	.word	0x00000000
	.align		4
        /*0004*/ 	.word	0xffffffff
	.align		4
        /*0008*/ 	.word	0x00000000
	.align		4
        /*000c*/ 	.word	0xfffffffe
	.align		4
        /*0010*/ 	.word	0x00000000
	.align		4
        /*0014*/ 	.word	0xfffffffd
	.align		4
        /*0018*/ 	.word	0x00000000
	.align		4
        /*001c*/ 	.word	0xfffffffc


//--------------------- .text._Z6updatePfS_PiS0_iii --------------------------
	.section	.text._Z6updatePfS_PiS0_iii,"ax",@progbits
	.align	128
        .global         _Z6updatePfS_PiS0_iii
        .type           _Z6updatePfS_PiS0_iii,@function
        .size           _Z6updatePfS_PiS0_iii,(.L_x_31 - _Z6updatePfS_PiS0_iii)
        .other          _Z6updatePfS_PiS0_iii,@"STO_CUDA_ENTRY STV_DEFAULT"
_Z6updatePfS_PiS0_iii:
.text._Z6updatePfS_PiS0_iii:
[----:B------:R-:W-:Y:S01]  /*0000*/  LDC R1, c[0x0][0x37c] ;  /* 0x0000df00ff017b82 */ /* 0x000fe20000000800 */
[----:B------:R-:W0:Y:S01]  /*0010*/  S2R R0, SR_TID.X ;  /* 0x0000000000007919 */ /* 0x000e220000002100 */
[----:B------:R-:W1:Y:S06]  /*0020*/  LDCU UR4, c[0x0][0x3a4] ;  /* 0x00007480ff0477ac */ /* 0x000e6c0008000800 */
[----:B------:R-:W2:Y:S01]  /*0030*/  LDC.64 R2, c[0x0][0x390] ;  /* 0x0000e400ff027b82 */ /* 0x000ea20000000a00 */
[----:B------:R-:W3:Y:S01]  /*0040*/  LDCU.64 UR8, c[0x0][0x358] ;  /* 0x00006b00ff0877ac */ /* 0x000ee20008000a00 */
[----:B-1----:R-:W-:-:S02]  /*0050*/  UISETP.GE.AND UP0, UPT, UR4, 0x1, UPT ;  /* 0x000000010400788c */ /* 0x002fc4000bf06270 */
[C---:B0-----:R-:W-:Y:S01]  /*0060*/  ISETP.GE.AND P0, PT, R0.reuse, UR4, PT ;  /* 0x0000000400007c0c */ /* 0x041fe2000bf06270 */
[----:B--2---:R-:W-:-:S12]  /*0070*/  IMAD.WIDE.U32 R2, R0, 0x4, R2 ;  /* 0x0000000400027825 */ /* 0x004fd800078e0002 */
[----:B------:R-:W0:Y:S02]  /*0080*/  @!P0 LDC.64 R4, c[0x0][0x398] ;  /* 0x0000e600ff048b82 */ /* 0x000e240000000a00 */
[----:B0-----:R-:W-:-:S05]  /*0090*/  @!P0 IMAD.WIDE.U32 R4, R0, 0x4, R4 ;  /* 0x0000000400048825 */ /* 0x001fca00078e0004 */
[----:B---3--:R0:W-:Y:S01]  /*00a0*/  @!P0 STG.E desc[UR8][R4.64], RZ ;  /* 0x000000ff04008986 */ /* 0x0081e2000c101908 */
[----:B------:R-:W-:Y:S05]  /*00b0*/  BRA.U !UP0, `(.L_x_0) ;  /* 0x0000000908507547 */ /* 0x000fea000b800000 */
[----:B------:R-:W1:Y:S02]  /*00c0*/  LDCU UR5, c[0x0][0x3a8] ;  /* 0x00007500ff0577ac */ /* 0x000e640008000800 */
[----:B-1----:R-:W-:-:S09]  /*00d0*/  UISETP.GE.AND UP0, UPT, UR5, 0x1, UPT ;  /* 0x000000010500788c */ /* 0x002fd2000bf06270 */
[----:B------:R-:W-:Y:S05]  /*00e0*/  BRA.U !UP0, `(.L_x_1) ;  /* 0x0000000508b07547 */ /* 0x000fea000b800000 */
[----:B0-----:R-:W0:Y:S01]  /*00f0*/  LDC.64 R4, c[0x0][0x380] ;  /* 0x0000e000ff047b82 */ /* 0x001e220000000a00 */
[----:B------:R-:W-:Y:S01]  /*0100*/  IMAD R7, R0, UR5, RZ ;  /* 0x0000000500077c24 */ /* 0x000fe2000f8e02ff */
[----:B------:R-:W-:Y:S01]  /*0110*/  UIMAD.WIDE.U32 UR6, UR5, 0x4, URZ ;  /* 0x00000004050678a5 */ /* 0x000fe2000f8e00ff */
[----:B------:R-:W-:Y:S01]  /*0120*/  IMAD.MOV.U32 R6, RZ, RZ, 0x7f7fffff ;  /* 0x7f7fffffff067424 */ /* 0x000fe200078e00ff */
[----:B------:R-:W-:Y:S01]  /*0130*/  UIADD3 UR5, UPT, UPT, -UR5, URZ, URZ ;  /* 0x000000ff05057290 */ /* 0x000fe2000fffe1ff */
[----:B0-----:R-:W-:-:S04]  /*0140*/  IMAD.WIDE.U32 R4, R7, 0x4, R4 ;  /* 0x0000000407047825 */ /* 0x001fc800078e0004 */
[----:B------:R-:W-:-:S07]  /*0150*/  IMAD.MOV.U32 R7, RZ, RZ, RZ ;  /* 0x000000ffff077224 */ /* 0x000fce00078e00ff */
.L_x_6:
[----:B------:R-:W0:Y:S01]  /*0160*/  LDC.64 R10, c[0x0][0x388] ;  /* 0x0000e200ff0a7b82 */ /* 0x000e220000000a00 */
[C---:B------:R-:W-:Y:S01]  /*0170*/  IMAD R13, R7.reuse, UR7, RZ ;  /* 0x00000007070d7c24 */ /* 0x040fe2000f8e02ff */
[----:B------:R-:W-:Y:S01]  /*0180*/  UMOV UR4, UR5 ;  /* 0x0000000500047c82 */ /* 0x000fe20008000000 */
[----:B------:R-:W-:Y:S02]  /*0190*/  IMAD.MOV.U32 R9, RZ, RZ, RZ ;  /* 0x000000ffff097224 */ /* 0x000fe400078e00ff */
[----:B------:R-:W-:Y:S02]  /*01a0*/  IMAD.MOV.U32 R8, RZ, RZ, R4 ;  /* 0x000000ffff087224 */ /* 0x000fe400078e0004 */
[----:B0-----:R-:W-:-:S04]  /*01b0*/  IMAD.WIDE.U32 R10, R7, UR6, R10 ;  /* 0x00000006070a7c25 */ /* 0x001fc8000f8e000a */
[----:B------:R-:W-:Y:S02]  /*01c0*/  IMAD.IADD R11, R11, 0x1, R13 ;  /* 0x000000010b0b7824 */ /* 0x000fe400078e020d */
[----:B------:R-:W-:-:S07]  /*01d0*/  IMAD.MOV.U32 R13, RZ, RZ, R5 ;  /* 0x000000ffff0d7224 */ /* 0x000fce00078e0005 */
.L_x_5:
[----:B------:R-:W-:Y:S01]  /*01e0*/  IMAD.MOV.U32 R12, RZ, RZ, R8 ;  /* 0x000000ffff0c7224 */ /* 0x000fe200078e0008 */
[----:B------:R-:W2:Y:S05]  /*01f0*/  LDG.E R15, desc[UR8][R10.64] ;  /* 0x000000080a0f7981 */ /* 0x000eaa000c1e1900 */
[----:B------:R-:W2:Y:S01]  /*0200*/  LDG.E R12, desc[UR8][R12.64] ;  /* 0x000000080c0c7981 */ /* 0x000ea2000c1e1900 */
[----:B------:R-:W-:Y:S01]  /*0210*/  UIADD3 UR4, UPT, UPT, UR4, 0x1, URZ ;  /* 0x0000000104047890 */ /* 0x000fe2000fffe0ff */
[----:B------:R-:W-:Y:S03]  /*0220*/  BSSY.RECONVERGENT B0, `(.L_x_2) ;  /* 0x0000049000007945 */ /* 0x000fe60003800200 */
[----:B------:R-:W-:Y:S01]  /*0230*/  UISETP.NE.AND UP0, UPT, UR4, URZ, UPT ;  /* 0x000000ff0400728c */ /* 0x000fe2000bf05270 */
[----:B------:R-:W-:-:S02]  /*0240*/  IMAD.MOV.U32 R14, RZ, RZ, 0x3f800000 ;  /* 0x3f800000ff0e7424 */ /* 0x000fc400078e00ff */
[----:B--2---:R-:W-:-:S05]  /*0250*/  FADD R12, R12, -R15 ;  /* 0x8000000f0c0c7221 */ /* 0x004fca0000000000 */
[----:B------:R-:W-:-:S13]  /*0260*/  FSETP.NEU.AND P0, PT, R12, 1, PT ;  /* 0x3f8000000c00780b */ /* 0x000fda0003f0d000 */
[----:B------:R-:W-:Y:S05]  /*0270*/  @!P0 BRA `(.L_x_3) ;  /* 0x00000004000c8947 */ /* 0x000fea0003800000 */
[----:B------:R-:W-:-:S13]  /*0280*/  FSETP.NAN.AND P0, PT, |R12|, |R12|, PT ;  /* 0x4000000c0c00720b */ /* 0x000fda0003f08200 */
[----:B------:R-:W-:Y:S05]  /*0290*/  @P0 BRA `(.L_x_4) ;  /* 0x0000000400000947 */ /* 0x000fea0003800000 */
[C---:B------:R-:W-:Y:S01]  /*02a0*/  FMUL R15, |R12|.reuse, 16777216 ;  /* 0x4b8000000c0f7820 */ /* 0x040fe20000400200 */
[C---:B------:R-:W-:Y:S01]  /*02b0*/  FSETP.GEU.AND P0, PT, |R12|.reuse, 1.175494350822287508e-38, PT ;  /* 0x008000000c00780b */ /* 0x040fe20003f0e200 */
[----:B------:R-:W-:Y:S01]  /*02c0*/  IMAD.MOV.U32 R20, RZ, RZ, 0x3a2c32e4 ;  /* 0x3a2c32e4ff147424 */ /* 0x000fe200078e00ff */
[----:B------:R-:W-:Y:S02]  /*02d0*/  FSETP.NEU.AND P3, PT, R12, RZ, PT ;  /* 0x000000ff0c00720b */ /* 0x000fe40003f6d000 */
[----:B------:R-:W-:Y:S02]  /*02e0*/  FSEL R15, R15, |R12|, !P0 ;  /* 0x4000000c0f0f7208 */ /* 0x000fe40004000000 */
[----:B------:R-:W-:-:S03]  /*02f0*/  FSEL R18, RZ, -24, P0 ;  /* 0xc1c00000ff127808 */ /* 0x000fc60000000000 */
[----:B------:R-:W-:-:S05]  /*0300*/  VIADD R14, R15, 0xc0cafb0d ;  /* 0xc0cafb0d0f0e7836 */ /* 0x000fca0000000000 */
[----:B------:R-:W-:-:S05]  /*0310*/  LOP3.LUT R14, R14, 0xff800000, RZ, 0xc0, !PT ;  /* 0xff8000000e0e7812 */ /* 0x000fca00078ec0ff */
[----:B------:R-:W-:-:S04]  /*0320*/  IMAD.IADD R15, R15, 0x1, -R14 ;  /* 0x000000010f0f7824 */ /* 0x000fc800078e0a0e */
[C---:B------:R-:W-:Y:S01]  /*0330*/  FADD R16, R15.reuse, 1 ;  /* 0x3f8000000f107421 */ /* 0x040fe20000000000 */
[----:B------:R-:W-:Y:S01]  /*0340*/  FADD R21, R15, -1 ;  /* 0xbf8000000f157421 */ /* 0x000fe20000000000 */
[----:B------:R-:W-:-:S03]  /*0350*/  I2FP.F32.S32 R15, R14 ;  /* 0x0000000e000f7245 */ /* 0x000fc60000201400 */
[----:B------:R-:W-:Y:S01]  /*0360*/  FADD R17, R21, R21 ;  /* 0x0000001515117221 */ /* 0x000fe20000000000 */
[----:B------:R-:W0:Y:S01]  /*0370*/  MUFU.RCP R16, R16 ;  /* 0x0000001000107308 */ /* 0x000e220000001000 */
[----:B------:R-:W-:Y:S02]  /*0380*/  FFMA R19, R15, 1.1920928955078125e-07, R18 ;  /* 0x340000000f137823 */ /* 0x000fe40000000012 */
[----:B0-----:R-:W-:-:S04]  /*0390*/  FMUL R14, R16, R17 ;  /* 0x00000011100e7220 */ /* 0x001fc80000400000 */
[----:B------:R-:W-:Y:S01]  /*03a0*/  FADD R18, R21, -R14 ;  /* 0x8000000e15127221 */ /* 0x000fe20000000000 */
[C---:B------:R-:W-:Y:S01]  /*03b0*/  FMUL R17, R14.reuse, R14 ;  /* 0x0000000e0e117220 */ /* 0x040fe20000400000 */
[----:B------:R-:W-:Y:S02]  /*03c0*/  FFMA R15, R14, 1.4426950216293334961, R19 ;  /* 0x3fb8aa3b0e0f7823 */ /* 0x000fe40000000013 */
[----:B------:R-:W-:Y:S01]  /*03d0*/  FADD R18, R18, R18 ;  /* 0x0000001212127221 */ /* 0x000fe20000000000 */
[----:B------:R-:W-:Y:S01]  /*03e0*/  FFMA R20, R17, R20, 0.0032181653659790754318 ;  /* 0x3b52e7db11147423 */ /* 0x000fe20000000014 */
[----:B------:R-:W-:Y:S02]  /*03f0*/  FADD R19, R19, -R15 ;  /* 0x8000000f13137221 */ /* 0x000fe40000000000 */
[----:B------:R-:W-:Y:S01]  /*0400*/  FFMA R21, R21, -R14, R18 ;  /* 0x8000000e15157223 */ /* 0x000fe20000000012 */
[----:B------:R-:W-:Y:S01]  /*0410*/  FFMA R20, R17, R20, 0.018033718690276145935 ;  /* 0x3c93bb7311147423 */ /* 0x000fe20000000014 */
[----:B------:R-:W-:-:S02]  /*0420*/  FFMA R18, R14, 1.4426950216293334961, R19 ;  /* 0x3fb8aa3b0e127823 */ /* 0x000fc40000000013 */
[----:B------:R-:W-:Y:S01]  /*0430*/  FMUL R21, R16, R21 ;  /* 0x0000001510157220 */ /* 0x000fe20000400000 */
[----:B------:R-:W-:-:S03]  /*0440*/  FFMA R20, R17, R20, 0.12022458761930465698 ;  /* 0x3df6384f11147423 */ /* 0x000fc60000000014 */
[----:B------:R-:W-:Y:S01]  /*0450*/  FFMA R19, R21, 1.4426950216293334961, R18 ;  /* 0x3fb8aa3b15137823 */ /* 0x000fe20000000012 */
[----:B------:R-:W-:-:S03]  /*0460*/  FMUL R17, R17, R20 ;  /* 0x0000001411117220 */ /* 0x000fc60000400000 */
[----:B------:R-:W-:Y:S01]  /*0470*/  FFMA R18, R14, 1.9251366722983220825e-08, R19 ;  /* 0x32a55e340e127823 */ /* 0x000fe20000000013 */
[----:B------:R-:W-:-:S04]  /*0480*/  FMUL R16, R17, 3 ;  /* 0x4040000011107820 */ /* 0x000fc80000400000 */
[----:B------:R-:W-:Y:S01]  /*0490*/  FFMA R16, R21, R16, R18 ;  /* 0x0000001015107223 */ /* 0x000fe20000000012 */
[----:B------:R-:W-:-:S03]  /*04a0*/  IMAD.MOV.U32 R18, RZ, RZ, 0x391fcb8e ;  /* 0x391fcb8eff127424 */ /* 0x000fc600078e00ff */
[----:B------:R-:W-:-:S04]  /*04b0*/  FFMA R16, R14, R17, R16 ;  /* 0x000000110e107223 */ /* 0x000fc80000000010 */
[----:B------:R-:W-:-:S04]  /*04c0*/  FADD R17, R15, R16 ;  /* 0x000000100f117221 */ /* 0x000fc80000000000 */
[----:B------:R-:W-:Y:S01]  /*04d0*/  FMUL R14, R17, 2 ;  /* 0x40000000110e7820 */ /* 0x000fe20000400000 */
[----:B------:R-:W-:-:S03]  /*04e0*/  FADD R15, -R15, R17 ;  /* 0x000000110f0f7221 */ /* 0x000fc60000000100 */
[----:B------:R-:W0:Y:S01]  /*04f0*/  FRND R19, R14 ;  /* 0x0000000e00137307 */ /* 0x000e220000201000 */
[----:B------:R-:W-:Y:S01]  /*0500*/  FADD R16, R16, -R15 ;  /* 0x8000000f10107221 */ /* 0x000fe20000000000 */
[----:B------:R-:W-:Y:S01]  /*0510*/  FFMA R17, R17, 2, -R14 ;  /* 0x4000000011117823 */ /* 0x000fe2000000080e */
[C---:B------:R-:W-:Y:S02]  /*0520*/  FSETP.GT.AND P1, PT, |R14|.reuse, 152, PT ;  /* 0x431800000e00780b */ /* 0x040fe40003f24200 */
[----:B------:R-:W-:Y:S01]  /*0530*/  FSETP.GEU.AND P2, PT, R14, RZ, PT ;  /* 0x000000ff0e00720b */ /* 0x000fe20003f4e000 */
[----:B------:R-:W-:Y:S02]  /*0540*/  FFMA R16, R16, 2, R17 ;  /* 0x4000000010107823 */ /* 0x000fe40000000011 */
[----:B------:R1:W2:Y:S01]  /*0550*/  F2I.NTZ R17, R14 ;  /* 0x0000000e00117305 */ /* 0x0002a20000203100 */
[----:B0-----:R-:W-:Y:S01]  /*0560*/  FADD R15, R14, -R19 ;  /* 0x800000130e0f7221 */ /* 0x001fe20000000000 */
[----:B------:R-:W-:-:S02]  /*0570*/  FSETP.GT.AND P0, PT, R19, RZ, PT ;  /* 0x000000ff1300720b */ /* 0x000fc40003f04000 */
[----:B-1----:R-:W-:Y:S01]  /*0580*/  FSEL R14, RZ, +INF , !P2 ;  /* 0x7f800000ff0e7808 */ /* 0x002fe20005000000 */
[----:B------:R-:W-:-:S04]  /*0590*/  FADD R15, R15, R16 ;  /* 0x000000100f0f7221 */ /* 0x000fc80000000000 */
[----:B------:R-:W-:-:S04]  /*05a0*/  FFMA R16, R15, R18, 0.0013391353422775864601 ;  /* 0x3aaf85ed0f107423 */ /* 0x000fc80000000012 */
[----:B------:R-:W-:-:S04]  /*05b0*/  FFMA R16, R15, R16, 0.0096188392490148544312 ;  /* 0x3c1d98560f107423 */ /* 0x000fc80000000010 */
[----:B------:R-:W-:-:S04]  /*05c0*/  FFMA R16, R15, R16, 0.055503588169813156128 ;  /* 0x3d6357bb0f107423 */ /* 0x000fc80000000010 */
[C---:B------:R-:W-:Y:S01]  /*05d0*/  FFMA R18, R15.reuse, R16, 0.24022644758224487305 ;  /* 0x3e75fdec0f127423 */ /* 0x040fe20000000010 */
[----:B------:R-:W-:Y:S02]  /*05e0*/  SEL R16, RZ, 0x83000000, P0 ;  /* 0x83000000ff107807 */ /* 0x000fe40000000000 */
[----:B------:R-:W-:Y:S01]  /*05f0*/  FSETP.NEU.AND P0, PT, |R12|, +INF , PT ;  /* 0x7f8000000c00780b */ /* 0x000fe20003f0d200 */
[----:B------:R-:W-:Y:S02]  /*0600*/  FFMA R18, R15, R18, 0.69314718246459960938 ;  /* 0x3f3172180f127423 */ /* 0x000fe40000000012 */
[----:B--2---:R-:W-:Y:S02]  /*0610*/  IMAD R17, R17, 0x800000, -R16 ;  /* 0x0080000011117824 */ /* 0x004fe400078e0a10 */
[----:B------:R-:W-:Y:S02]  /*0620*/  VIADD R16, R16, 0x7f000000 ;  /* 0x7f00000010107836 */ /* 0x000fe40000000000 */
[----:B------:R-:W-:-:S04]  /*0630*/  FFMA R15, R15, R18, 1 ;  /* 0x3f8000000f0f7423 */ /* 0x000fc80000000012 */
[----:B------:R-:W-:-:S04]  /*0640*/  FMUL R16, R16, R15 ;  /* 0x0000000f10107220 */ /* 0x000fc80000400000 */
[----:B------:R-:W-:Y:S01]  /*0650*/  @!P1 FMUL R14, R17, R16 ;  /* 0x00000010110e9220 */ /* 0x000fe20000400000 */
[----:B------:R-:W-:Y:S06]  /*0660*/  @P0 BRA P3, `(.L_x_3) ;  /* 0x0000000000100947 */ /* 0x000fec0001800000 */
[----:B------:R-:W-:-:S05]  /*0670*/  FADD R12, R12, R12 ;  /* 0x0000000c0c0c7221 */ /* 0x000fca0000000000 */
[----:B------:R-:W-:Y:S01]  /*0680*/  LOP3.LUT R14, R12, 0x7fffffff, RZ, 0xc0, !PT ;  /* 0x7fffffff0c0e7812 */ /* 0x000fe200078ec0ff */
[----:B------:R-:W-:Y:S06]  /*0690*/  BRA `(.L_x_3) ;  /* 0x0000000000047947 */ /* 0x000fec0003800000 */
.L_x_4:
[----:B------:R-:W-:-:S07]  /*06a0*/  FADD R14, R12, 2 ;  /* 0x400000000c0e7421 */ /* 0x000fce0000000000 */
.L_x_3:
[----:B------:R-:W-:Y:S05]  /*06b0*/  BSYNC.RECONVERGENT B0 ;  /* 0x0000000000007941 */ /* 0x000fea0003800200 */
.L_x_2:
[----:B------:R-:W-:Y:S01]  /*06c0*/  IADD3 R10, P0, PT, R10, 0x4, RZ ;  /* 0x000000040a0a7810 */ /* 0x000fe20007f1e0ff */
[----:B------:R-:W-:Y:S01]  /*06d0*/  FADD R9, R14, R9 ;  /* 0x000000090e097221 */ /* 0x000fe20000000000 */
[----:B------:R-:W-:-:S03]  /*06e0*/  IADD3 R8, P1, PT, R8, 0x4, RZ ;  /* 0x0000000408087810 */ /* 0x000fc60007f3e0ff */
[----:B------:R-:W-:Y:S02]  /*06f0*/  IMAD.X R11, RZ, RZ, R11, P0 ;  /* 0x000000ffff0b7224 */ /* 0x000fe400000e060b */
[----:B------:R-:W-:Y:S01]  /*0700*/  IMAD.X R13, RZ, RZ, R13, P1 ;  /* 0x000000ffff0d7224 */ /* 0x000fe200008e060d */
[----:B------:R-:W-:Y:S07]  /*0710*/  BRA.U UP0, `(.L_x_5) ;  /* 0xfffffff900b07547 */ /* 0x000fee000b83ffff */
[----:B------:R-:W-:Y:S01]  /*0720*/  FSETP.GEU.AND P0, PT, R9, R6, PT ;  /* 0x000000060900720b */ /* 0x000fe20003f0e000 */
[----:B------:R-:W0:Y:S01]  /*0730*/  LDCU UR4, c[0x0][0x3a4] ;  /* 0x00007480ff0477ac */ /* 0x000e220008000800 */
[----:B------:R-:W-:-:S11]  /*0740*/  VIADD R8, R7, 0x1 ;  /* 0x0000000107087836 */ /* 0x000fd60000000000 */
[----:B------:R1:W-:Y:S01]  /*0750*/  @!P0 STG.E desc[UR8][R2.64], R7 ;  /* 0x0000000702008986 */ /* 0x0003e2000c101908 */
[----:B------:R-:W-:Y:S01]  /*0760*/  @!P0 IMAD.MOV.U32 R6, RZ, RZ, R9 ;  /* 0x000000ffff068224 */ /* 0x000fe200078e0009 */
[----:B0-----:R-:W-:-:S13]  /*0770*/  ISETP.NE.AND P1, PT, R8, UR4, PT ;  /* 0x0000000408007c0c */ /* 0x001fda000bf25270 */
[----:B-1----:R-:W-:Y:S05]  /*0780*/  @!P1 BRA `(.L_x_0) ;  /* 0x00000000009c9947 */ /* 0x002fea0003800000 */
[----:B------:R-:W-:Y:S01]  /*0790*/  IMAD.MOV.U32 R7, RZ, RZ, R8 ;  /* 0x000000ffff077224 */ /* 0x000fe200078e0008 */
[----:B------:R-:W-:Y:S06]  /*07a0*/  BRA `(.L_x_6) ;  /* 0xfffffff8006c7947 */ /* 0x000fec000383ffff */
.L_x_1:
[----:B------:R-:W-:Y:S01]  /*07b0*/  UISETP.GE.U32.AND UP0, UPT, UR4, 0x8, UPT ;  /* 0x000000080400788c */ /* 0x000fe2000bf06070 */
[----:B0-----:R-:W-:Y:S01]  /*07c0*/  IMAD.MOV.U32 R4, RZ, RZ, 0x7f7fffff ;  /* 0x7f7fffffff047424 */ /* 0x001fe200078e00ff */
[----:B------:R-:W-:Y:S01]  /*07d0*/  ULOP3.LUT UR5, UR4, 0x7, URZ, 0xc0, !UPT ;  /* 0x0000000704057892 */ /* 0x000fe2000f8ec0ff */
[----:B------:R-:W-:-:S03]  /*07e0*/  IMAD.MOV.U32 R5, RZ, RZ, RZ ;  /* 0x000000ffff057224 */ /* 0x000fc600078e00ff */
[----:B------:R-:W-:-:S03]  /*07f0*/  UISETP.NE.AND UP1, UPT, UR5, URZ, UPT ;  /* 0x000000ff0500728c */ /* 0x000fc6000bf25270 */
[----:B------:R-:W-:Y:S08]  /*0800*/  BRA.U !UP0, `(.L_x_7) ;  /* 0x0000000108287547 */ /* 0x000ff0000b800000 */
[----:B------:R-:W-:Y:S01]  /*0810*/  ULOP3.LUT UR4, UR4, 0x7ffffff8, URZ, 0xc0, !UPT ;  /* 0x7ffffff804047892 */ /* 0x000fe2000f8ec0ff */
[----:B------:R-:W-:Y:S02]  /*0820*/  IMAD.MOV.U32 R4, RZ, RZ, 0x7f7fffff ;  /* 0x7f7fffffff047424 */ /* 0x000fe400078e00ff */
[----:B------:R-:W-:-:S03]  /*0830*/  IMAD.MOV.U32 R6, RZ, RZ, RZ ;  /* 0x000000ffff067224 */ /* 0x000fc600078e00ff */
[----:B------:R-:W-:-:S07]  /*0840*/  IMAD.U32 R5, RZ, RZ, UR4 ;  /* 0x00000004ff057e24 */ /* 0x000fce000f8e00ff */
.L_x_8:
[----:B------:R-:W-:Y:S02]  /*0850*/  FSETP.GT.AND P0, PT, R4, RZ, PT ;  /* 0x000000ff0400720b */ /* 0x000fe40003f04000 */
[----:B------:R-:W-:-:S11]  /*0860*/  FMNMX.NAN R4, RZ, R4, PT ;  /* 0x00000004ff047209 */ /* 0x000fd60003820000 */
[----:B------:R0:W-:Y:S02]  /*0870*/  @P0 STG.E desc[UR8][R2.64], R6 ;  /* 0x0000000602000986 */ /* 0x0001e4000c101908 */
[----:B0-----:R-:W-:-:S05]  /*0880*/  VIADD R6, R6, 0x8 ;  /* 0x0000000806067836 */ /* 0x001fca0000000000 */
[----:B------:R-:W-:-:S13]  /*0890*/  ISETP.NE.AND P0, PT, R6, R5, PT ;  /* 0x000000050600720c */ /* 0x000fda0003f05270 */
[----:B------:R-:W-:Y:S05]  /*08a0*/  @P0 BRA `(.L_x_8) ;  /* 0xfffffffc00e80947 */ /* 0x000fea000383ffff */
.L_x_7:
[----:B------:R-:W-:Y:S05]  /*08b0*/  BRA.U !UP1, `(.L_x_0) ;  /* 0x0000000109507547 */ /* 0x000fea000b800000 */
[----:B------:R-:W0:Y:S01]  /*08c0*/  LDC R6, c[0x0][0x3a4] ;  /* 0x0000e900ff067b82 */ /* 0x000e220000000800 */
[----:B------:R-:W-:Y:S01]  /*08d0*/  UISETP.GE.U32.AND UP0, UPT, UR5, 0x4, UPT ;  /* 0x000000040500788c */ /* 0x000fe2000bf06070 */
[----:B0-----:R-:W-:-:S04]  /*08e0*/  LOP3.LUT R7, R6, 0x3, RZ, 0xc0, !PT ;  /* 0x0000000306077812 */ /* 0x001fc800078ec0ff */
[----:B------:R-:W-:-:S04]  /*08f0*/  ISETP.NE.AND P1, PT, R7, RZ, PT ;  /* 0x000000ff0700720c */ /* 0x000fc80003f25270 */
[----:B------:R-:W-:Y:S09]  /*0900*/  BRA.U !UP0, `(.L_x_9) ;  /* 0x0000000108107547 */ /* 0x000ff2000b800000 */
[----:B------:R-:W-:Y:S02]  /*0910*/  FSETP.GT.AND P0, PT, R4, RZ, PT ;  /* 0x000000ff0400720b */ /* 0x000fe40003f04000 */
[----:B------:R-:W-:-:S11]  /*0920*/  FMNMX.NAN R4, RZ, R4, PT ;  /* 0x00000004ff047209 */ /* 0x000fd60003820000 */
[----:B------:R0:W-:Y:S02]  /*0930*/  @P0 STG.E desc[UR8][R2.64], R5 ;  /* 0x0000000502000986 */ /* 0x0001e4000c101908 */
[----:B0-----:R-:W-:-:S07]  /*0940*/  VIADD R5, R5, 0x4 ;  /* 0x0000000405057836 */ /* 0x001fce0000000000 */
.L_x_9:
[----:B------:R-:W-:Y:S05]  /*0950*/  @!P1 BRA `(.L_x_0) ;  /* 0x0000000000289947 */ /* 0x000fea0003800000 */
[----:B------:R-:W-:Y:S02]  /*0960*/  ISETP.NE.AND P0, PT, R7, 0x1, PT ;  /* 0x000000010700780c */ /* 0x000fe40003f05270 */
[----:B------:R-:W-:-:S11]  /*0970*/  LOP3.LUT R6, R6, 0x1, RZ, 0xc0, !PT ;  /* 0x0000000106067812 */ /* 0x000fd600078ec0ff */
[----:B------:R-:W-:Y:S05]  /*0980*/  @!P0 BRA `(.L_x_10) ;  /* 0x0000000000108947 */ /* 0x000fea0003800000 */
[----:B------:R-:W-:Y:S02]  /*0990*/  FSETP.GT.AND P0, PT, R4, RZ, PT ;  /* 0x000000ff0400720b */ /* 0x000fe40003f04000 */
[----:B------:R-:W-:-:S11]  /*09a0*/  FMNMX.NAN R4, RZ, R4, PT ;  /* 0x00000004ff047209 */ /* 0x000fd60003820000 */
[----:B------:R0:W-:Y:S02]  /*09b0*/  @P0 STG.E desc[UR8][R2.64], R5 ;  /* 0x0000000502000986 */ /* 0x0001e4000c101908 */
[----:B0-----:R-:W-:-:S07]  /*09c0*/  VIADD R5, R5, 0x2 ;  /* 0x0000000205057836 */ /* 0x001fce0000000000 */
.L_x_10:
[----:B------:R-:W-:-:S04]  /*09d0*/  FSETP.GT.AND P0, PT, R4, RZ, PT ;  /* 0x000000ff0400720b */ /* 0x000fc80003f04000 */
[----:B------:R-:W-:-:S13]  /*09e0*/  ISETP.NE.U32.OR P0, PT, R6, 0x1, !P0 ;  /* 0x000000010600780c */ /* 0x000fda0004705470 */
[----:B------:R1:W-:Y:S02]  /*09f0*/  @!P0 STG.E desc[UR8][R2.64], R5 ;  /* 0x0000000502008986 */ /* 0x0003e4000c101908 */
.L_x_0:
[----:B------:R-:W-:Y:S08]  /*0a00*/  BAR.SYNC.DEFER_BLOCKING 0x0 ;  /* 0x0000000000007b1d */ /* 0x000ff00000010000 */
[----:B------:R-:W0:Y:S01]  /*0a10*/  LDC R11, c[0x0][0x3a8] ;  /* 0x0000ea00ff0b7b82 */ /* 0x000e220000000800 */
[----:B------:R-:W0:Y:S07]  /*0a20*/  LDCU UR4, c[0x0][0x3a4] ;  /* 0x00007480ff0477ac */ /* 0x000e2e0008000800 */
[----:B------:R-:W2:Y:S08]  /*0a30*/  LDC.64 R6, c[0x0][0x398] ;  /* 0x0000e600ff067b82 */ /* 0x000eb00000000a00 */
[----:B------:R-:W3:Y:S01]  /*0a40*/  LDC.64 R8, c[0x0][0x388] ;  /* 0x0000e200ff087b82 */ /* 0x000ee20000000a00 */
[----:B------:R-:W2:Y:S01]  /*0a50*/  LDG.E R13, desc[UR8][R2.64] ;  /* 0x00000008020d7981 */ /* 0x000ea2000c1e1900 */
[----:B------:R-:W-:-:S02]  /*0a60*/  IMAD.MOV.U32 R15, RZ, RZ, 0x1 ;  /* 0x00000001ff0f7424 */ /* 0x000fc400078e00ff */
[----:B01----:R-:W-:-:S05]  /*0a70*/  IMAD R5, R11, UR4, RZ ;  /* 0x000000040b057c24 */ /* 0x003fca000f8e02ff */
[C---:B------:R-:W-:Y:S01]  /*0a80*/  ISETP.GE.AND P0, PT, R0.reuse, R5, PT ;  /* 0x000000050000720c */ /* 0x040fe20003f06270 */
[----:B---3--:R-:W-:Y:S01]  /*0a90*/  IMAD.WIDE.U32 R4, R0, 0x4, R8 ;  /* 0x0000000400047825 */ /* 0x008fe200078e0008 */
[----:B------:R-:W-:-:S03]  /*0aa0*/  ISETP.GE.AND P1, PT, R11, 0x1, PT ;  /* 0x000000010b00780c */ /* 0x000fc60003f26270 */
[----:B--2---:R-:W-:-:S05]  /*0ab0*/  IMAD.WIDE R12, R13, 0x4, R6 ;  /* 0x000000040d0c7825 */ /* 0x004fca00078e0206 */
[----:B------:R0:W-:Y:S04]  /*0ac0*/  REDG.E.ADD.STRONG.GPU desc[UR8][R12.64], R15 ;  /* 0x0000000f0c00798e */ /* 0x0001e8000c12e108 */
[----:B------:R0:W-:Y:S01]  /*0ad0*/  @!P0 STG.E desc[UR8][R4.64], RZ ;  /* 0x000000ff04008986 */ /* 0x0001e2000c101908 */
[----:B------:R-:W-:Y:S05]  /*0ae0*/  @!P1 BRA `(.L_x_11) ;  /* 0x0000001000789947 */ /* 0x000fea0003800000 */
[C---:B------:R-:W-:Y:S01]  /*0af0*/  VIADD R10, R11.reuse, 0xffffffff ;  /* 0xffffffff0b0a7836 */ /* 0x040fe20000000000 */
[----:B------:R-:W-:Y:S01]  /*0b00*/  LOP3.LUT R20, R11, 0xf, RZ, 0xc0, !PT ;  /* 0x0000000f0b147812 */ /* 0x000fe200078ec0ff */
[----:B------:R-:W-:-:S03]  /*0b10*/  IMAD.MOV.U32 R14, RZ, RZ, RZ ;  /* 0x000000ffff0e7224 */ /* 0x000fc600078e00ff */
[----:B------:R-:W-:Y:S01]  /*0b20*/  ISETP.GE.U32.AND P1, PT, R10, 0xf, PT ;  /* 0x0000000f0a00780c */ /* 0x000fe20003f26070 */
[----:B------:R-:W-:-:S12]  /*0b30*/  IMAD R10, R0, R11, RZ ;  /* 0x0000000b000a7224 */ /* 0x000fd800078e02ff */
[----:B------:R-:W-:Y:S05]  /*0b40*/  @!P1 BRA `(.L_x_12) ;  /* 0x0000000800449947 */ /* 0x000fea0003800000 */
[----:B0-----:R-:W0:Y:S01]  /*0b50*/  LDC.64 R12, c[0x0][0x380] ;  /* 0x0000e000ff0c7b82 */ /* 0x001e220000000a00 */
[----:B------:R-:W1:Y:S01]  /*0b60*/  LDCU.64 UR6, c[0x0][0x388] ;  /* 0x00007100ff0677ac */ /* 0x000e620008000a00 */
[----:B------:R-:W-:Y:S01]  /*0b70*/  LOP3.LUT R14, R11, 0x7ffffff0, RZ, 0xc0, !PT ;  /* 0x7ffffff00b0e7812 */ /* 0x000fe200078ec0ff */
[----:B------:R-:W-:Y:S01]  /*0b80*/  UMOV UR4, URZ ;  /* 0x000000ff00047c82 */ /* 0x000fe20008000000 */
[----:B------:R-:W-:-:S03]  /*0b90*/  UMOV UR5, URZ ;  /* 0x000000ff00057c82 */ /* 0x000fc60008000000 */
[----:B------:R-:W-:Y:S01]  /*0ba0*/  IMAD.MOV R15, RZ, RZ, -R14 ;  /* 0x000000ffff0f7224 */ /* 0x000fe200078e0a0e */
[----:B-1----:R-:W-:-:S04]  /*0bb0*/  UIADD3 UR6, UP0, UPT, UR6, 0x3c, URZ ;  /* 0x0000003c06067890 */ /* 0x002fc8000ff1e0ff */
[----:B------:R-:W-:Y:S01]  /*0bc0*/  UIADD3.X UR7, UPT, UPT, URZ, UR7, URZ, UP0, !UPT ;  /* 0x00000007ff077290 */ /* 0x000fe200087fe4ff */
[----:B0-----:R-:W-:-:S03]  /*0bd0*/  IMAD.WIDE.U32 R12, R10, 0x4, R12 ;  /* 0x000000040a0c7825 */ /* 0x001fc600078e000c */
[----:B------:R-:W-:-:S05]  /*0be0*/  IADD3 R12, P1, PT, R12, 0x20, RZ ;  /* 0x000000200c0c7810 */ /* 0x000fca0007f3e0ff */
[----:B------:R-:W-:-:S08]  /*0bf0*/  IMAD.X R13, RZ, RZ, R13, P1 ;  /* 0x000000ffff0d7224 */ /* 0x000fd000008e060d */
.L_x_13:
[----:B--2---:R-:W2:Y:S04]  /*0c00*/  LDG.E R18, desc[UR8][R2.64] ;  /* 0x0000000802127981 */ /* 0x004ea8000c1e1900 */
[----:B------:R-:W3:Y:S01]  /*0c10*/  LDG.E R21, desc[UR8][R12.64+-0x20] ;  /* 0xffffe0080c157981 */ /* 0x000ee2000c1e1900 */
[----:B------:R-:W-:Y:S02]  /*0c20*/  IMAD.U32 R16, RZ, RZ, UR6 ;  /* 0x00000006ff107e24 */ /* 0x000fe4000f8e00ff */
[----:B------:R-:W-:Y:S02]  /*0c30*/  IMAD.U32 R17, RZ, RZ, UR7 ;  /* 0x00000007ff117e24 */ /* 0x000fe4000f8e00ff */
[----:B--2---:R-:W-:-:S04]  /*0c40*/  IMAD R19, R18, R11, UR4 ;  /* 0x0000000412137e24 */ /* 0x004fc8000f8e020b */
[----:B------:R-:W-:-:S05]  /*0c50*/  IMAD.WIDE R18, R19, 0x4, R16 ;  /* 0x0000000413127825 */ /* 0x000fca00078e0210 */
[----:B---3--:R0:W-:Y:S04]  /*0c60*/  REDG.E.ADD.F32.FTZ.RN.STRONG.GPU desc[UR8][R18.64+-0x3c], R21 ;  /* 0xffffc415120079a6 */ /* 0x0081e8000c12f308 */
[----:B------:R-:W2:Y:S04]  /*0c70*/  LDG.E R16, desc[UR8][R2.64] ;  /* 0x0000000802107981 */ /* 0x000ea8000c1e1900 */
[----:B------:R-:W3:Y:S01]  /*0c80*/  LDG.E R23, desc[UR8][R12.64+-0x1c] ;  /* 0xffffe4080c177981 */ /* 0x000ee2000c1e1900 */
[----:B--2---:R-:W-:-:S05]  /*0c90*/  IMAD R16, R16, R11, RZ ;  /* 0x0000000b10107224 */ /* 0x004fca00078e02ff */
[----:B------:R-:W-:-:S04]  /*0ca0*/  IADD3 R17, P1, PT, R16, UR4, RZ ;  /* 0x0000000410117c10 */ /* 0x000fc8000ff3e0ff */
[----:B------:R-:W-:Y:S02]  /*0cb0*/  LEA.HI.X.SX32 R22, R16, UR5, 0x1, P1 ;  /* 0x0000000510167c11 */ /* 0x000fe400088f0eff */
[----:B------:R-:W-:-:S04]  /*0cc0*/  LEA R16, P1, R17, UR6, 0x2 ;  /* 0x0000000611107c11 */ /* 0x000fc8000f8210ff */
[----:B------:R-:W-:-:S05]  /*0cd0*/  LEA.HI.X R17, R17, UR7, R22, 0x2, P1 ;  /* 0x0000000711117c11 */ /* 0x000fca00088f1416 */
[----:B---3--:R1:W-:Y:S04]  /*0ce0*/  REDG.E.ADD.F32.FTZ.RN.STRONG.GPU desc[UR8][R16.64+-0x38], R23 ;  /* 0xffffc817100079a6 */ /* 0x0083e8000c12f308 */
[----:B------:R-:W2:Y:S04]  /*0cf0*/  LDG.E R22, desc[UR8][R2.64] ;  /* 0x0000000802167981 */ /* 0x000ea8000c1e1900 */
[----:B------:R-:W3:Y:S01]  /*0d00*/  LDG.E R25, desc[UR8][R12.64+-0x18] ;  /* 0xffffe8080c197981 */ /* 0x000ee2000c1e1900 */
[----:B--2---:R-:W-:-:S05]  /*0d10*/  IMAD R22, R22, R11, RZ ;  /* 0x0000000b16167224 */ /* 0x004fca00078e02ff */
[----:B0-----:R-:W-:-:S04]  /*0d20*/  IADD3 R19, P1, PT, R22, UR4, RZ ;  /* 0x0000000416137c10 */ /* 0x001fc8000ff3e0ff */
[----:B------:R-:W-:Y:S02]  /*0d30*/  LEA.HI.X.SX32 R22, R22, UR5, 0x1, P1 ;  /* 0x0000000516167c11 */ /* 0x000fe400088f0eff */
[----:B------:R-:W-:-:S04]  /*0d40*/  LEA R18, P1, R19, UR6, 0x2 ;  /* 0x0000000613127c11 */ /* 0x000fc8000f8210ff */
[----:B------:R-:W-:-:S05]  /*0d50*/  LEA.HI.X R19, R19, UR7, R22, 0x2, P1 ;  /* 0x0000000713137c11 */ /* 0x000fca00088f1416 */
[----:B---3--:R0:W-:Y:S04]  /*0d60*/  REDG.E.ADD.F32.FTZ.RN.STRONG.GPU desc[UR8][R18.64+-0x34], R25 ;  /* 0xffffcc19120079a6 */ /* 0x0081e8000c12f308 */
[----:B------:R-:W2:Y:S04]  /*0d70*/  LDG.E R22, desc[UR8][R2.64] ;  /* 0x0000000802167981 */ /* 0x000ea8000c1e1900 */
[----:B------:R-:W3:Y:S01]  /*0d80*/  LDG.E R21, desc[UR8][R12.64+-0x14] ;  /* 0xffffec080c157981 */ /* 0x000ee2000c1e1900 */
[----:B--2---:R-:W-:-:S05]  /*0d90*/  IMAD R22, R22, R11, RZ ;  /* 0x0000000b16167224 */ /* 0x004fca00078e02ff */
[----:B-1----:R-:W-:-:S04]  /*0da0*/  IADD3 R17, P1, PT, R22, UR4, RZ ;  /* 0x0000000416117c10 */ /* 0x002fc8000ff3e0ff */
        /* <DEDUP_REMOVED lines=92> */
[----:B------:R-:W3:Y:S04]  /*1370*/  LDG.E R22, desc[UR8][R2.64] ;  /* 0x0000000802167981 */ /* 0x000ee8000c1e1900 */
[----:B------:R0:W4:Y:S01]  /*1380*/  LDG.E R21, desc[UR8][R12.64+0x1c] ;  /* 0x00001c080c157981 */ /* 0x000122000c1e1900 */
[----:B------:R-:W-:Y:S01]  /*1390*/  VIADD R15, R15, 0x10 ;  /* 0x000000100f0f7836 */ /* 0x000fe20000000000 */
[----:B0-----:R-:W-:-:S05]  /*13a0*/  IADD3 R12, P2, PT, R12, 0x40, RZ ;  /* 0x000000400c0c7810 */ /* 0x001fca0007f5e0ff */
[----:B------:R-:W-:Y:S02]  /*13b0*/  IMAD.X R13, RZ, RZ, R13, P2 ;  /* 0x000000ffff0d7224 */ /* 0x000fe400010e060d */
[----:B---3--:R-:W-:-:S05]  /*13c0*/  IMAD R22, R22, R11, RZ ;  /* 0x0000000b16167224 */ /* 0x008fca00078e02ff */
[----:B-1----:R-:W-:-:S04]  /*13d0*/  IADD3 R17, P1, PT, R22, UR4, RZ ;  /* 0x0000000416117c10 */ /* 0x002fc8000ff3e0ff */
[----:B------:R-:W-:Y:S02]  /*13e0*/  LEA.HI.X.SX32 R22, R22, UR5, 0x1, P1 ;  /* 0x0000000516167c11 */ /* 0x000fe400088f0eff */
[----:B------:R-:W-:-:S04]  /*13f0*/  LEA R16, P1, R17, UR6, 0x2 ;  /* 0x0000000611107c11 */ /* 0x000fc8000f8210ff */
[----:B------:R-:W-:Y:S02]  /*1400*/  LEA.HI.X R17, R17, UR7, R22, 0x2, P1 ;  /* 0x0000000711117c11 */ /* 0x000fe400088f1416 */
[----:B------:R-:W-:Y:S01]  /*1410*/  ISETP.NE.AND P1, PT, R15, RZ, PT ;  /* 0x000000ff0f00720c */ /* 0x000fe20003f25270 */
[----:B------:R-:W-:Y:S02]  /*1420*/  UIADD3 UR4, UP0, UPT, UR4, 0x10, URZ ;  /* 0x0000001004047890 */ /* 0x000fe4000ff1e0ff */
[----:B----4-:R2:W-:Y:S02]  /*1430*/  REDG.E.ADD.F32.FTZ.RN.STRONG.GPU desc[UR8][R16.64], R21 ;  /* 0x00000015100079a6 */ /* 0x0105e4000c12f308 */
[----:B------:R-:W-:-:S08]  /*1440*/  UIADD3.X UR5, UPT, UPT, URZ, UR5, URZ, UP0, !UPT ;  /* 0x00000005ff057290 */ /* 0x000fd000087fe4ff */
[----:B------:R-:W-:Y:S05]  /*1450*/  @P1 BRA `(.L_x_13) ;  /* 0xfffffff400e81947 */ /* 0x000fea000383ffff */
.L_x_12:
[----:B------:R-:W-:-:S13]  /*1460*/  ISETP.NE.AND P1, PT, R20, RZ, PT ;  /* 0x000000ff1400720c */ /* 0x000fda0003f25270 */
[----:B------:R-:W-:Y:S05]  /*1470*/  @!P1 BRA `(.L_x_11) ;  /* 0x0000000800149947 */ /* 0x000fea0003800000 */
[----:B------:R-:W-:Y:S02]  /*1480*/  ISETP.GE.U32.AND P2, PT, R20, 0x8, PT ;  /* 0x000000081400780c */ /* 0x000fe40003f46070 */
[----:B0-----:R-:W-:-:S04]  /*1490*/  LOP3.LUT R15, R11, 0x7, RZ, 0xc0, !PT ;  /* 0x000000070b0f7812 */ /* 0x001fc800078ec0ff */
[----:B------:R-:W-:-:S07]  /*14a0*/  ISETP.NE.AND P1, PT, R15, RZ, PT ;  /* 0x000000ff0f00720c */ /* 0x000fce0003f25270 */
[----:B------:R-:W-:Y:S06]  /*14b0*/  @!P2 BRA `(.L_x_14) ;  /* 0x000000040018a947 */ /* 0x000fec0003800000 */
[----:B--2---:R-:W0:Y:S01]  /*14c0*/  LDC.64 R18, c[0x0][0x380] ;  /* 0x0000e000ff127b82 */ /* 0x004e220000000a00 */
[----:B------:R-:W-:Y:S01]  /*14d0*/  IMAD.IADD R13, R10, 0x1, R14 ;  /* 0x000000010a0d7824 */ /* 0x000fe200078e020e */
[----:B------:R-:W2:Y:S01]  /*14e0*/  LDG.E R12, desc[UR8][R2.64] ;  /* 0x00000008020c7981 */ /* 0x000ea2000c1e1900 */
[----:B------:R-:W1:Y:S02]  /*14f0*/  LDCU.128 UR4, c[0x0][0x380] ;  /* 0x00007000ff0477ac */ /* 0x000e640008000c00 */
[----:B0-----:R-:W-:-:S05]  /*1500*/  IMAD.WIDE.U32 R18, R13, 0x4, R18 ;  /* 0x000000040d127825 */ /* 0x001fca00078e0012 */
[----:B------:R-:W3:Y:S01]  /*1510*/  LDG.E R21, desc[UR8][R18.64] ;  /* 0x0000000812157981 */ /* 0x000ee2000c1e1900 */
[----:B------:R-:W-:-:S05]  /*1520*/  IADD3 R13, P2, PT, R10, R14, RZ ;  /* 0x0000000e0a0d7210 */ /* 0x000fca0007f5e0ff */
[----:B------:R-:W-:Y:S02]  /*1530*/  IMAD.X R22, RZ, RZ, RZ, P2 ;  /* 0x000000ffff167224 */ /* 0x000fe400010e06ff */
[----:B--2---:R-:W-:-:S04]  /*1540*/  IMAD R17, R12, R11, R14 ;  /* 0x0000000b0c117224 */ /* 0x004fc800078e020e */
[----:B------:R-:W-:Y:S01]  /*1550*/  IMAD.WIDE R16, R17, 0x4, R8 ;  /* 0x0000000411107825 */ /* 0x000fe200078e0208 */
[----:B-1----:R-:W-:-:S04]  /*1560*/  LEA R12, P3, R13, UR4, 0x2 ;  /* 0x000000040d0c7c11 */ /* 0x002fc8000f8610ff */
[----:B------:R-:W-:Y:S01]  /*1570*/  LEA.HI.X R13, R13, UR5, R22, 0x2, P3 ;  /* 0x000000050d0d7c11 */ /* 0x000fe200098f1416 */
[----:B---3--:R0:W-:Y:S04]  /*1580*/  REDG.E.ADD.F32.FTZ.RN.STRONG.GPU desc[UR8][R16.64], R21 ;  /* 0x00000015100079a6 */ /* 0x0081e8000c12f308 */
[----:B------:R-:W2:Y:S04]  /*1590*/  LDG.E R20, desc[UR8][R2.64] ;  /* 0x0000000802147981 */ /* 0x000ea8000c1e1900 */
[----:B------:R-:W3:Y:S01]  /*15a0*/  LDG.E R23, desc[UR8][R12.64+0x4] ;  /* 0x000004080c177981 */ /* 0x000ee2000c1e1900 */
[----:B--2---:R-:W-:-:S05]  /*15b0*/  IMAD R19, R20, R11, RZ ;  /* 0x0000000b14137224 */ /* 0x004fca00078e02ff */
[----:B------:R-:W-:-:S04]  /*15c0*/  IADD3 R20, P2, PT, R14, R19, RZ ;  /* 0x000000130e147210 */ /* 0x000fc80007f5e0ff */
[----:B------:R-:W-:Y:S02]  /*15d0*/  LEA.HI.X.SX32 R19, R19, RZ, 0x1, P2 ;  /* 0x000000ff13137211 */ /* 0x000fe400010f0eff */
[----:B------:R-:W-:-:S04]  /*15e0*/  LEA R18, P2, R20, UR6, 0x2 ;  /* 0x0000000614127c11 */ /* 0x000fc8000f8410ff */
[----:B------:R-:W-:-:S05]  /*15f0*/  LEA.HI.X R19, R20, UR7, R19, 0x2, P2 ;  /* 0x0000000714137c11 */ /* 0x000fca00090f1413 */
[----:B---3--:R1:W-:Y:S04]  /*1600*/  REDG.E.ADD.F32.FTZ.RN.STRONG.GPU desc[UR8][R18.64+0x4], R23 ;  /* 0x00000417120079a6 */ /* 0x0083e8000c12f308 */
[----:B0-----:R-:W2:Y:S04]  /*1610*/  LDG.E R16, desc[UR8][R2.64] ;  /* 0x0000000802107981 */ /* 0x001ea8000c1e1900 */
[----:B------:R-:W3:Y:S01]  /*1620*/  LDG.E R21, desc[UR8][R12.64+0x8] ;  /* 0x000008080c157981 */ /* 0x000ee2000c1e1900 */
[----:B--2---:R-:W-:-:S05]  /*1630*/  IMAD R17, R16, R11, RZ ;  /* 0x0000000b10117224 */ /* 0x004fca00078e02ff */
[----:B------:R-:W-:-:S04]  /*1640*/  IADD3 R20, P2, PT, R14, R17, RZ ;  /* 0x000000110e147210 */ /* 0x000fc80007f5e0ff */
[----:B------:R-:W-:Y:S02]  /*1650*/  LEA.HI.X.SX32 R17, R17, RZ, 0x1, P2 ;  /* 0x000000ff11117211 */ /* 0x000fe400010f0eff */
[----:B------:R-:W-:-:S04]  /*1660*/  LEA R16, P2, R20, UR6, 0x2 ;  /* 0x0000000614107c11 */ /* 0x000fc8000f8410ff */
[----:B------:R-:W-:-:S05]  /*1670*/  LEA.HI.X R17, R20, UR7, R17, 0x2, P2 ;  /* 0x0000000714117c11 */ /* 0x000fca00090f1411 */
[----:B---3--:R0:W-:Y:S04]  /*1680*/  REDG.E.ADD.F32.FTZ.RN.STRONG.GPU desc[UR8][R16.64+0x8], R21 ;  /* 0x00000815100079a6 */ /* 0x0081e8000c12f308 */
[----:B------:R-:W1:Y:S04]  /*1690*/  LDG.E R20, desc[UR8][R2.64] ;  /* 0x0000000802147981 */ /* 0x000e68000c1e1900 */
[----:B------:R-:W2:Y:S01]  /*16a0*/  LDG.E R25, desc[UR8][R12.64+0xc] ;  /* 0x00000c080c197981 */ /* 0x000ea2000c1e1900 */
[----:B-1----:R-:W-:-:S05]  /*16b0*/  IMAD R19, R20, R11, RZ ;  /* 0x0000000b14137224 */ /* 0x002fca00078e02ff */
[----:B------:R-:W-:-:S04]  /*16c0*/  IADD3 R20, P2, PT, R14, R19, RZ ;  /* 0x000000130e147210 */ /* 0x000fc80007f5e0ff */
[----:B------:R-:W-:Y:S02]  /*16d0*/  LEA.HI.X.SX32 R19, R19, RZ, 0x1, P2 ;  /* 0x000000ff13137211 */ /* 0x000fe400010f0eff */
[----:B------:R-:W-:-:S04]  /*16e0*/  LEA R18, P2, R20, UR6, 0x2 ;  /* 0x0000000614127c11 */ /* 0x000fc8000f8410ff */
[----:B------:R-:W-:-:S05]  /*16f0*/  LEA.HI.X R19, R20, UR7, R19, 0x2, P2 ;  /* 0x0000000714137c11 */ /* 0x000fca00090f1413 */
[----:B--2---:R1:W-:Y:S04]  /*1700*/  REDG.E.ADD.F32.FTZ.RN.STRONG.GPU desc[UR8][R18.64+0xc], R25 ;  /* 0x00000c19120079a6 */ /* 0x0043e8000c12f308 */
[----:B------:R-:W0:Y:S04]  /*1710*/  LDG.E R20, desc[UR8][R2.64] ;  /* 0x0000000802147981 */ /* 0x000e28000c1e1900 */
[----:B------:R-:W2:Y:S01]  /*1720*/  LDG.E R23, desc[UR8][R12.64+0x10] ;  /* 0x000010080c177981 */ /* 0x000ea2000c1e1900 */
[----:B0-----:R-:W-:-:S05]  /*1730*/  IMAD R17, R20, R11, RZ ;  /* 0x0000000b14117224 */ /* 0x001fca00078e02ff */
[----:B------:R-:W-:-:S04]  /*1740*/  IADD3 R20, P2, PT, R14, R17, RZ ;  /* 0x000000110e147210 */ /* 0x000fc80007f5e0ff */
[----:B------:R-:W-:Y:S02]  /*1750*/  LEA.HI.X.SX32 R17, R17, RZ, 0x1, P2 ;  /* 0x000000ff11117211 */ /* 0x000fe400010f0eff */
[----:B------:R-:W-:-:S04]  /*1760*/  LEA R16, P2, R20, UR6, 0x2 ;  /* 0x0000000614107c11 */ /* 0x000fc8000f8410ff */
[----:B------:R-:W-:-:S05]  /*1770*/  LEA.HI.X R17, R20, UR7, R17, 0x2, P2 ;  /* 0x0000000714117c11 */ /* 0x000fca00090f1411 */
[----:B--2---:R0:W-:Y:S04]  /*1780*/  REDG.E.ADD.F32.FTZ.RN.STRONG.GPU desc[UR8][R16.64+0x10], R23 ;  /* 0x00001017100079a6 */ /* 0x0041e8000c12f308 */
        /* <DEDUP_REMOVED lines=20> */
[----:B------:R-:W-:Y:S02]  /*18d0*/  LEA R18, P3, R20, UR6, 0x2 ;  /* 0x0000000614127c11 */ /* 0x000fe4000f8610ff */
[----:B------:R-:W-:-:S04]  /*18e0*/  LEA.HI.X.SX32 R19, R19, RZ, 0x1, P2 ;  /* 0x000000ff13137211 */ /* 0x000fc800010f0eff */
[----:B------:R-:W-:-:S05]  /*18f0*/  LEA.HI.X R19, R20, UR7, R19, 0x2, P3 ;  /* 0x0000000714137c11 */ /* 0x000fca00098f1413 */
[----:B--2---:R0:W-:Y:S01]  /*1900*/  REDG.E.ADD.F32.FTZ.RN.STRONG.GPU desc[UR8][R18.64+0x1c], R23 ;  /* 0x00001c17120079a6 */ /* 0x0041e2000c12f308 */
[----:B------:R-:W-:-:S07]  /*1910*/  VIADD R14, R14, 0x8 ;  /* 0x000000080e0e7836 */ /* 0x000fce0000000000 */
.L_x_14:
[----:B------:R-:W-:Y:S05]  /*1920*/  @!P1 BRA `(.L_x_11) ;  /* 0x0000000000e89947 */ /* 0x000fea0003800000 */
[----:B------:R-:W-:Y:S02]  /*1930*/  ISETP.GE.U32.AND P2, PT, R15, 0x4, PT ;  /* 0x000000040f00780c */ /* 0x000fe40003f46070 */
[----:B------:R-:W-:-:S04]  /*1940*/  LOP3.LUT R12, R11, 0x3, RZ, 0xc0, !PT ;  /* 0x000000030b0c7812 */ /* 0x000fc800078ec0ff */
[----:B------:R-:W-:-:S07]  /*1950*/  ISETP.NE.AND P1, PT, R12, RZ, PT ;  /* 0x000000ff0c00720c */ /* 0x000fce0003f25270 */
[----:B------:R-:W-:Y:S06]  /*1960*/  @!P2 BRA `(.L_x_15) ;  /* 0x000000000098a947 */ /* 0x000fec0003800000 */
[----:B0-2---:R-:W0:Y:S01]  /*1970*/  LDC.64 R16, c[0x0][0x380] ;  /* 0x0000e000ff107b82 */ /* 0x005e220000000a00 */
[----:B------:R-:W-:Y:S01]  /*1980*/  IMAD.IADD R21, R10, 0x1, R14 ;  /* 0x000000010a157824 */ /* 0x000fe200078e020e */
[----:B------:R-:W2:Y:S01]  /*1990*/  LDG.E R13, desc[UR8][R2.64] ;  /* 0x00000008020d7981 */ /* 0x000ea2000c1e1900 */
[----:B------:R-:W1:Y:S02]  /*19a0*/  LDCU.128 UR4, c[0x0][0x380] ;  /* 0x00007000ff0477ac */ /* 0x000e640008000c00 */
[----:B0-----:R-:W-:-:S05]  /*19b0*/  IMAD.WIDE.U32 R20, R21, 0x4, R16 ;  /* 0x0000000415147825 */ /* 0x001fca00078e0010 */
[----:B------:R-:W3:Y:S01]  /*19c0*/  LDG.E R15, desc[UR8][R20.64] ;  /* 0x00000008140f7981 */ /* 0x000ee2000c1e1900 */
[----:B--2---:R-:W-:-:S04]  /*19d0*/  IMAD R13, R13, R11, R14 ;  /* 0x0000000b0d0d7224 */ /* 0x004fc800078e020e */
[----:B------:R-:W-:Y:S01]  /*19e0*/  IMAD.WIDE R18, R13, 0x4, R8 ;  /* 0x000000040d127825 */ /* 0x000fe200078e0208 */
[----:B------:R-:W-:-:S04]  /*19f0*/  IADD3 R13, P2, PT, R10, R14, RZ ;  /* 0x0000000e0a0d7210 */ /* 0x000fc80007f5e0ff */
[C---:B-1----:R-:W-:Y:S01]  /*1a00*/  LEA R16, P3, R13.reuse, UR4, 0x2 ;  /* 0x000000040d107c11 */ /* 0x042fe2000f8610ff */
[----:B------:R-:W-:Y:S01]  /*1a10*/  IMAD.X R24, RZ, RZ, RZ, P2 ;  /* 0x000000ffff187224 */ /* 0x000fe200010e06ff */
[----:B---3--:R0:W-:Y:S04]  /*1a20*/  REDG.E.ADD.F32.FTZ.RN.STRONG.GPU desc[UR8][R18.64], R15 ;  /* 0x0000000f120079a6 */ /* 0x0081e8000c12f308 */
[----:B------:R-:W2:Y:S01]  /*1a30*/  LDG.E R22, desc[UR8][R2.64] ;  /* 0x0000000802167981 */ /* 0x000ea2000c1e1900 */
[----:B------:R-:W-:-:S05]  /*1a40*/  LEA.HI.X R17, R13, UR5, R24, 0x2, P3 ;  /* 0x000000050d117c11 */ /* 0x000fca00098f1418 */
        /* <DEDUP_REMOVED lines=15> */
[----:B------:R-:W2:Y:S04]  /*1b40*/  LDG.E R22, desc[UR8][R2.64] ;  /* 0x0000000802167981 */ /* 0x000ea8000c1e1900 */
[----:B------:R-:W4:Y:S01]  /*1b50*/  LDG.E R25, desc[UR8][R16.64+0xc] ;  /* 0x00000c0810197981 */ /* 0x000f22000c1e1900 */
[----:B--2---:R-:W-:-:S05]  /*1b60*/  IMAD R13, R22, R11, RZ ;  /* 0x0000000b160d7224 */ /* 0x004fca00078e02ff */
[----:B-1----:R-:W-:-:S04]  /*1b70*/  IADD3 R21, P2, PT, R14, R13, RZ ;  /* 0x0000000d0e157210 */ /* 0x002fc80007f5e0ff */
[----:B------:R-:W-:Y:S02]  /*1b80*/  LEA R20, P3, R21, UR6, 0x2 ;  /* 0x0000000615147c11 */ /* 0x000fe4000f8610ff */
[----:B------:R-:W-:-:S04]  /*1b90*/  LEA.HI.X.SX32 R22, R13, RZ, 0x1, P2 ;  /* 0x000000ff0d167211 */ /* 0x000fc800010f0eff */
[----:B------:R-:W-:-:S05]  /*1ba0*/  LEA.HI.X R21, R21, UR7, R22, 0x2, P3 ;  /* 0x0000000715157c11 */ /* 0x000fca00098f1416 */
[----:B----4-:R3:W-:Y:S01]  /*1bb0*/  REDG.E.ADD.F32.FTZ.RN.STRONG.GPU desc[UR8][R20.64+0xc], R25 ;  /* 0x00000c19140079a6 */ /* 0x0107e2000c12f308 */
[----:B------:R-:W-:-:S07]  /*1bc0*/  VIADD R14, R14, 0x4 ;  /* 0x000000040e0e7836 */ /* 0x000fce0000000000 */
.L_x_15:
[----:B------:R-:W-:Y:S05]  /*1bd0*/  @!P1 BRA `(.L_x_11) ;  /* 0x00000000003c9947 */ /* 0x000fea0003800000 */
[----:B0-2---:R-:W0:Y:S01]  /*1be0*/  LDC.64 R16, c[0x0][0x380] ;  /* 0x0000e000ff107b82 */ /* 0x005e220000000a00 */
[----:B------:R-:W-:Y:S02]  /*1bf0*/  IMAD.IADD R13, R10, 0x1, R14 ;  /* 0x000000010a0d7824 */ /* 0x000fe400078e020e */
[----:B------:R-:W-:Y:S02]  /*1c00*/  IMAD.MOV R10, RZ, RZ, -R12 ;  /* 0x000000ffff0a7224 */ /* 0x000fe400078e0a0c */
[----:B0-----:R-:W-:-:S07]  /*1c10*/  IMAD.WIDE.U32 R16, R13, 0x4, R16 ;  /* 0x000000040d107825 */ /* 0x001fce00078e0010 */
.L_x_16:
[----:B-1----:R-:W2:Y:S04]  /*1c20*/  LDG.E R12, desc[UR8][R2.64] ;  /* 0x00000008020c7981 */ /* 0x002ea8000c1e1900 */
[----:B---3--:R0:W3:Y:S01]  /*1c30*/  LDG.E R15, desc[UR8][R16.64] ;  /* 0x00000008100f7981 */ /* 0x0080e2000c1e1900 */
[----:B------:R-:W-:-:S05]  /*1c40*/  VIADD R10, R10, 0x1 ;  /* 0x000000010a0a7836 */ /* 0x000fca0000000000 */
[----:B------:R-:W-:Y:S02]  /*1c50*/  ISETP.NE.AND P1, PT, R10, RZ, PT ;  /* 0x000000ff0a00720c */ /* 0x000fe40003f25270 */
[----:B0-----:R-:W-:-:S05]  /*1c60*/  IADD3 R16, P2, PT, R16, 0x4, RZ ;  /* 0x0000000410107810 */ /* 0x001fca0007f5e0ff */
[----:B------:R-:W-:Y:S02]  /*1c70*/  IMAD.X R17, RZ, RZ, R17, P2 ;  /* 0x000000ffff117224 */ /* 0x000fe400010e0611 */
[----:B--2---:R-:W-:-:S04]  /*1c80*/  IMAD R13, R12, R11, R14 ;  /* 0x0000000b0c0d7224 */ /* 0x004fc800078e020e */
[----:B------:R-:W-:-:S05]  /*1c90*/  IMAD.WIDE R12, R13, 0x4, R8 ;  /* 0x000000040d0c7825 */ /* 0x000fca00078e0208 */
[----:B---3--:R1:W-:Y:S01]  /*1ca0*/  REDG.E.ADD.F32.FTZ.RN.STRONG.GPU desc[UR8][R12.64], R15 ;  /* 0x0000000f0c0079a6 */ /* 0x0083e2000c12f308 */
[----:B------:R-:W-:Y:S01]  /*1cb0*/  VIADD R14, R14, 0x1 ;  /* 0x000000010e0e7836 */ /* 0x000fe20000000000 */
[----:B------:R-:W-:Y:S06]  /*1cc0*/  @P1 BRA `(.L_x_16) ;  /* 0xfffffffc00d41947 */ /* 0x000fec000383ffff */
.L_x_11:
[----:B------:R-:W-:Y:S05]  /*1cd0*/  @P0 EXIT ;  /* 0x000000000000094d */ /* 0x000fea0003800000 */
[----:B------:R-:W-:-:S04]  /*1ce0*/  IABS R9, R11 ;  /* 0x0000000b00097213 */ /* 0x000fc80000000000 */
[----:B------:R-:W4:Y:S08]  /*1cf0*/  I2F.RP R8, R9 ;  /* 0x0000000900087306 */ /* 0x000f300000209400 */
[----:B----4-:R-:W4:Y:S02]  /*1d00*/  MUFU.RCP R8, R8 ;  /* 0x0000000800087308 */ /* 0x010f240000001000 */
[----:B----4-:R-:W-:-:S06]  /*1d10*/  VIADD R2, R8, 0xffffffe ;  /* 0x0ffffffe08027836 */ /* 0x010fcc0000000000 */
[----:B------:R4:W5:Y:S02]  /*1d20*/  F2I.FTZ.U32.TRUNC.NTZ R3, R2 ;  /* 0x0000000200037305 */ /* 0x000964000021f000 */
[----:B----4-:R-:W-:Y:S02]  /*1d30*/  IMAD.MOV.U32 R2, RZ, RZ, RZ ;  /* 0x000000ffff027224 */ /* 0x010fe400078e00ff */
[----:B-----5:R-:W-:-:S04]  /*1d40*/  IMAD.MOV R10, RZ, RZ, -R3 ;  /* 0x000000ffff0a7224 */ /* 0x020fc800078e0a03 */
[----:B01----:R-:W-:Y:S01]  /*1d50*/  IMAD R13, R10, R9, RZ ;  /* 0x000000090a0d7224 */ /* 0x003fe200078e02ff */
[----:B------:R-:W-:Y:S02]  /*1d60*/  IABS R10, R0 ;  /* 0x00000000000a7213 */ /* 0x000fe40000000000 */
[----:B------:R-:W-:Y:S01]  /*1d70*/  LOP3.LUT R0, R0, R11, RZ, 0x3c, !PT ;  /* 0x0000000b00007212 */ /* 0x000fe200078e3cff */
[----:B------:R-:W-:-:S03]  /*1d80*/  IMAD.HI.U32 R3, R3, R13, R2 ;  /* 0x0000000d03037227 */ /* 0x000fc600078e0002 */
[----:B------:R-:W-:-:S03]  /*1d90*/  ISETP.GE.AND P2, PT, R0, RZ, PT ;  /* 0x000000ff0000720c */ /* 0x000fc60003f46270 */
[----:B------:R-:W-:-:S04]  /*1da0*/  IMAD.HI.U32 R3, R3, R10, RZ ;  /* 0x0000000a03037227 */ /* 0x000fc800078e00ff */
[----:B------:R-:W-:-:S04]  /*1db0*/  IMAD.MOV R8, RZ, RZ, -R3 ;  /* 0x000000ffff087224 */ /* 0x000fc800078e0a03 */
[----:B------:R-:W-:-:S05]  /*1dc0*/  IMAD R8, R9, R8, R10 ;  /* 0x0000000809087224 */ /* 0x000fca00078e020a */
[----:B------:R-:W-:-:S13]  /*1dd0*/  ISETP.GT.U32.AND P1, PT, R9, R8, PT ;  /* 0x000000080900720c */ /* 0x000fda0003f24070 */
[----:B------:R-:W-:Y:S02]  /*1de0*/  @!P1 IMAD.IADD R8, R8, 0x1, -R9 ;  /* 0x0000000108089824 */ /* 0x000fe400078e0a09 */
[----:B------:R-:W-:Y:S01]  /*1df0*/  @!P1 VIADD R3, R3, 0x1 ;  /* 0x0000000103039836 */ /* 0x000fe20000000000 */
[----:B------:R-:W-:Y:S02]  /*1e00*/  ISETP.NE.AND P1, PT, R11, RZ, PT ;  /* 0x000000ff0b00720c */ /* 0x000fe40003f25270 */
[----:B------:R-:W-:-:S13]  /*1e10*/  ISETP.GE.U32.AND P0, PT, R8, R9, PT ;  /* 0x000000090800720c */ /* 0x000fda0003f06070 */
[----:B------:R-:W-:-:S04]  /*1e20*/  @P0 VIADD R3, R3, 0x1 ;  /* 0x0000000103030836 */ /* 0x000fc80000000000 */
[----:B------:R-:W-:Y:S01]  /*1e30*/  @!P2 IMAD.MOV R3, RZ, RZ, -R3 ;  /* 0x000000ffff03a224 */ /* 0x000fe200078e0a03 */
[----:B------:R-:W-:-:S05]  /*1e40*/  @!P1 LOP3.LUT R3, RZ, R11, RZ, 0x33, !PT ;  /* 0x0000000bff039212 */ /* 0x000fca00078e33ff */
[----:B------:R-:W-:-:S06]  /*1e50*/  IMAD.WIDE R6, R3, 0x4, R6 ;  /* 0x0000000403067825 */ /* 0x000fcc00078e0206 */
[----:B------:R-:W4:Y:S02]  /*1e60*/  LDG.E R6, desc[UR8][R6.64] ;  /* 0x0000000806067981 */ /* 0x000f24000c1e1900 */
[----:B----4-:R-:W-:-:S13]  /*1e70*/  ISETP.NE.AND P0, PT, R6, RZ, PT ;  /* 0x000000ff0600720c */ /* 0x010fda0003f05270 */
[----:B------:R-:W-:Y:S05]  /*1e80*/  @!P0 EXIT ;  /* 0x000000000000894d */ /* 0x000fea0003800000 */
[----:B------:R-:W4:Y:S01]  /*1e90*/  LDG.E R0, desc[UR8][R4.64] ;  /* 0x0000000804007981 */ /* 0x000f22000c1e1900 */
[----:B------:R-:W-:Y:S01]  /*1ea0*/  I2FP.F32.S32 R11, R6 ;  /* 0x00000006000b7245 */ /* 0x000fe20000201400 */
[----:B------:R-:W-:Y:S03]  /*1eb0*/  BSSY.RECONVERGENT B0, `(.L_x_17) ;  /* 0x000000c000007945 */ /* 0x000fe60003800200 */
[----:B------:R-:W0:Y:S02]  /*1ec0*/  MUFU.RCP R2, R11 ;  /* 0x0000000b00027308 */ /* 0x000e240000001000 */
[----:B0-----:R-:W-:-:S04]  /*1ed0*/  FFMA R3, -R11, R2, 1 ;  /* 0x3f8000000b037423 */ /* 0x001fc80000000102 */
[----:B------:R-:W-:Y:S02]  /*1ee0*/  FFMA R3, R2, R3, R2 ;  /* 0x0000000302037223 */ /* 0x000fe40000000002 */
[----:B----4-:R-:W0:Y:S02]  /*1ef0*/  FCHK P0, R0, R11 ;  /* 0x0000000b00007302 */ /* 0x010e240000000000 */
[----:B------:R-:W-:-:S04]  /*1f00*/  FFMA R2, R0, R3, RZ ;  /* 0x0000000300027223 */ /* 0x000fc800000000ff */
[----:B------:R-:W-:-:S04]  /*1f10*/  FFMA R6, -R11, R2, R0 ;  /* 0x000000020b067223 */ /* 0x000fc80000000100 */
[----:B------:R-:W-:Y:S01]  /*1f20*/  FFMA R3, R3, R6, R2 ;  /* 0x0000000603037223 */ /* 0x000fe20000000002 */
[----:B0-----:R-:W-:Y:S06]  /*1f30*/  @!P0 BRA `(.L_x_18) ;  /* 0x00000000000c8947 */ /* 0x001fec0003800000 */
[----:B------:R-:W-:-:S07]  /*1f40*/  MOV R2, 0x1f60 ;  /* 0x00001f6000027802 */ /* 0x000fce0000000f00 */
[----:B--23--:R-:W-:Y:S05]  /*1f50*/  CALL.REL.NOINC `($__internal_0_$__cuda_sm3x_div_rn_noftz_f32_slowpath) ;  /* 0x0000000000107944 */ /* 0x00cfea0003c00000 */
[----:B------:R-:W-:-:S07]  /*1f60*/  IMAD.MOV.U32 R3, RZ, RZ, R0 ;  /* 0x000000ffff037224 */ /* 0x000fce00078e0000 */
.L_x_18:
[----:B------:R-:W-:Y:S05]  /*1f70*/  BSYNC.RECONVERGENT B0 ;  /* 0x0000000000007941 */ /* 0x000fea0003800200 */
.L_x_17:
[----:B------:R-:W-:Y:S01]  /*1f80*/  STG.E desc[UR8][R4.64], R3 ;  /* 0x0000000304007986 */ /* 0x000fe2000c101908 */
[----:B------:R-:W-:Y:S05]  /*1f90*/  EXIT ;  /* 0x000000000000794d */ /* 0x000fea0003800000 */
        .weak           $__internal_0_$__cuda_sm3x_div_rn_noftz_f32_slowpath
        .type           $__internal_0_$__cuda_sm3x_div_rn_noftz_f32_slowpath,@function
        .size           $__internal_0_$__cuda_sm3x_div_rn_noftz_f32_slowpath,(.L_x_31 - $__internal_0_$__cuda_sm3x_div_rn_noftz_f32_slowpath)
$__internal_0_$__cuda_sm3x_div_rn_noftz_f32_slowpath:
[--C-:B------:R-:W-:Y:S01]  /*1fa0*/  SHF.R.U32.HI R6, RZ, 0x17, R11.reuse ;  /* 0x00000017ff067819 */ /* 0x100fe2000001160b */
[----:B------:R-:W-:Y:S01]  /*1fb0*/  BSSY.RECONVERGENT B1, `(.L_x_19) ;  /* 0x0000065000017945 */ /* 0x000fe20003800200 */
[--C-:B------:R-:W-:Y:S01]  /*1fc0*/  SHF.R.U32.HI R3, RZ, 0x17, R0.reuse ;  /* 0x00000017ff037819 */ /* 0x100fe20000011600 */
[----:B------:R-:W-:Y:S01]  /*1fd0*/  IMAD.MOV.U32 R7, RZ, RZ, R0 ;  /* 0x000000ffff077224 */ /* 0x000fe200078e0000 */
[----:B------:R-:W-:Y:S01]  /*1fe0*/  LOP3.LUT R15, R6, 0xff, RZ, 0xc0, !PT ;  /* 0x000000ff060f7812 */ /* 0x000fe200078ec0ff */
[----:B------:R-:W-:Y:S01]  /*1ff0*/  IMAD.MOV.U32 R8, RZ, RZ, R11 ;  /* 0x000000ffff087224 */ /* 0x000fe200078e000b */
[----:B------:R-:W-:-:S03]  /*2000*/  LOP3.LUT R6, R3, 0xff, RZ, 0xc0, !PT ;  /* 0x000000ff03067812 */ /* 0x000fc600078ec0ff */
[----:B------:R-:W-:Y:S02]  /*2010*/  VIADD R12, R15, 0xffffffff ;  /* 0xffffffff0f0c7836 */ /* 0x000fe40000000000 */
[----:B------:R-:W-:-:S03]  /*2020*/  VIADD R10, R6, 0xffffffff ;  /* 0xffffffff060a7836 */ /* 0x000fc60000000000 */
[----:B------:R-:W-:-:S04]  /*2030*/  ISETP.GT.U32.AND P0, PT, R12, 0xfd, PT ;  /* 0x000000fd0c00780c */ /* 0x000fc80003f04070 */
[----:B------:R-:W-:-:S13]  /*2040*/  ISETP.GT.U32.OR P0, PT, R10, 0xfd, P0 ;  /* 0x000000fd0a00780c */ /* 0x000fda0000704470 */
[----:B------:R-:W-:Y:S01]  /*2050*/  @!P0 IMAD.MOV.U32 R9, RZ, RZ, RZ ;  /* 0x000000ffff098224 */ /* 0x000fe200078e00ff */
[----:B------:R-:W-:Y:S06]  /*2060*/  @!P0 BRA `(.L_x_20) ;  /* 0x0000000000608947 */ /* 0x000fec0003800000 */
[----:B------:R-:W-:Y:S01]  /*2070*/  FSETP.GTU.FTZ.AND P0, PT, |R0|, +INF , PT ;  /* 0x7f8000000000780b */ /* 0x000fe20003f1c200 */
[----:B------:R-:W-:Y:S01]  /*2080*/  IMAD.MOV.U32 R3, RZ, RZ, R11 ;  /* 0x000000ffff037224 */ /* 0x000fe200078e000b */
[----:B------:R-:W-:-:S04]  /*2090*/  FSETP.GTU.FTZ.AND P1, PT, |R11|, +INF , PT ;  /* 0x7f8000000b00780b */ /* 0x000fc80003f3c200 */
[----:B------:R-:W-:-:S13]  /*20a0*/  PLOP3.LUT P0, PT, P0, P1, PT, 0xf8, 0x8f ;  /* 0x00000000008f781c */ /* 0x000fda0000703f70 */
[----:B------:R-:W-:Y:S05]  /*20b0*/  @P0 BRA `(.L_x_21) ;  /* 0x00000004004c0947 */ /* 0x000fea0003800000 */
[----:B------:R-:W-:-:S13]  /*20c0*/  LOP3.LUT P0, RZ, R8, 0x7fffffff, R7, 0xc8, !PT ;  /* 0x7fffffff08ff7812 */ /* 0x000fda000780c807 */
[----:B------:R-:W-:Y:S05]  /*20d0*/  @!P0 BRA `(.L_x_22) ;  /* 0x00000004003c8947 */ /* 0x000fea0003800000 */
[C---:B------:R-:W-:Y:S02]  /*20e0*/  FSETP.NEU.FTZ.AND P1, PT, |R0|.reuse, +INF , PT ;  /* 0x7f8000000000780b */ /* 0x040fe40003f3d200 */
[----:B------:R-:W-:Y:S02]  /*20f0*/  FSETP.NEU.FTZ.AND P2, PT, |R3|, +INF , PT ;  /* 0x7f8000000300780b */ /* 0x000fe40003f5d200 */
[----:B------:R-:W-:-:S11]  /*2100*/  FSETP.NEU.FTZ.AND P0, PT, |R0|, +INF , PT ;  /* 0x7f8000000000780b */ /* 0x000fd60003f1d200 */
[----:B------:R-:W-:Y:S05]  /*2110*/  @!P2 BRA !P1, `(.L_x_22) ;  /* 0x00000004002ca947 */ /* 0x000fea0004800000 */
[----:B------:R-:W-:-:S04]  /*2120*/  LOP3.LUT P1, RZ, R7, 0x7fffffff, RZ, 0xc0, !PT ;  /* 0x7fffffff07ff7812 */ /* 0x000fc8000782c0ff */
[----:B------:R-:W-:-:S13]  /*2130*/  PLOP3.LUT P1, PT, P2, P1, PT, 0x2f, 0xf2 ;  /* 0x0000000000f2781c */ /* 0x000fda0001722577 */
[----:B------:R-:W-:Y:S05]  /*2140*/  @P1 BRA `(.L_x_23) ;  /* 0x0000000400181947 */ /* 0x000fea0003800000 */
[----:B------:R-:W-:-:S04]  /*2150*/  LOP3.LUT P1, RZ, R8, 0x7fffffff, RZ, 0xc0, !PT ;  /* 0x7fffffff08ff7812 */ /* 0x000fc8000782c0ff */
[----:B------:R-:W-:-:S13]  /*2160*/  PLOP3.LUT P0, PT, P0, P1, PT, 0x2f, 0xf2 ;  /* 0x0000000000f2781c */ /* 0x000fda0000702577 */
[----:B------:R-:W-:Y:S05]  /*2170*/  @P0 BRA `(.L_x_24) ;  /* 0x0000000400000947 */ /* 0x000fea0003800000 */
[----:B------:R-:W-:Y:S02]  /*2180*/  ISETP.GE.AND P0, PT, R10, RZ, PT ;  /* 0x000000ff0a00720c */ /* 0x000fe40003f06270 */
[----:B------:R-:W-:-:S11]  /*2190*/  ISETP.GE.AND P1, PT, R12, RZ, PT ;  /* 0x000000ff0c00720c */ /* 0x000fd60003f26270 */
[----:B------:R-:W-:Y:S02]  /*21a0*/  @P0 IMAD.MOV.U32 R9, RZ, RZ, RZ ;  /* 0x000000ffff090224 */ /* 0x000fe400078e00ff */
[----:B------:R-:W-:Y:S01]  /*21b0*/  @!P0 FFMA R7, R0, 1.84467440737095516160e+19, RZ ;  /* 0x5f80000000078823 */ /* 0x000fe200000000ff */
[----:B------:R-:W-:Y:S02]  /*21c0*/  @!P0 IMAD.MOV.U32 R9, RZ, RZ, -0x40 ;  /* 0xffffffc0ff098424 */ /* 0x000fe400078e00ff */
[----:B------:R-:W-:Y:S02]  /*21d0*/  @!P1 FFMA R8, R3, 1.84467440737095516160e+19, RZ ;  /* 0x5f80000003089823 */ /* 0x000fe400000000ff */
[----:B------:R-:W-:-:S07]  /*21e0*/  @!P1 VIADD R9, R9, 0x40 ;  /* 0x0000004009099836 */ /* 0x000fce0000000000 */
.L_x_20:
[----:B------:R-:W-:Y:S01]  /*21f0*/  LEA R3, R15, 0xc0800000, 0x17 ;  /* 0xc08000000f037811 */ /* 0x000fe200078eb8ff */
[----:B------:R-:W-:Y:S01]  /*2200*/  VIADD R6, R6, 0xffffff81 ;  /* 0xffffff8106067836 */ /* 0x000fe20000000000 */
[----:B------:R-:W-:Y:S03]  /*2210*/  BSSY.RECONVERGENT B2, `(.L_x_25) ;  /* 0x0000035000027945 */ /* 0x000fe60003800200 */
[----:B------:R-:W-:Y:S02]  /*2220*/  IMAD.IADD R3, R8, 0x1, -R3 ;  /* 0x0000000108037824 */ /* 0x000fe400078e0a03 */
[C---:B------:R-:W-:Y:S01]  /*2230*/  IMAD R0, R6.reuse, -0x800000, R7 ;  /* 0xff80000006007824 */ /* 0x040fe200078e0207 */
[----:B------:R-:W-:Y:S01]  /*2240*/  IADD3 R6, PT, PT, R6, 0x7f, -R15 ;  /* 0x0000007f06067810 */ /* 0x000fe20007ffe80f */
[----:B------:R-:W0:Y:S01]  /*2250*/  MUFU.RCP R8, R3 ;  /* 0x0000000300087308 */ /* 0x000e220000001000 */
[----:B------:R-:W-:-:S03]  /*2260*/  FADD.FTZ R11, -R3, -RZ ;  /* 0x800000ff030b7221 */ /* 0x000fc60000010100 */
[----:B------:R-:W-:Y:S02]  /*2270*/  IMAD.IADD R6, R6, 0x1, R9 ;  /* 0x0000000106067824 */ /* 0x000fe400078e0209 */
[----:B0-----:R-:W-:-:S04]  /*2280*/  FFMA R13, R8, R11, 1 ;  /* 0x3f800000080d7423 */ /* 0x001fc8000000000b */
[----:B------:R-:W-:-:S04]  /*2290*/  FFMA R10, R8, R13, R8 ;  /* 0x0000000d080a7223 */ /* 0x000fc80000000008 */
[----:B------:R-:W-:-:S04]  /*22a0*/  FFMA R7, R0, R10, RZ ;  /* 0x0000000a00077223 */ /* 0x000fc800000000ff */
[----:B------:R-:W-:-:S04]  /*22b0*/  FFMA R8, R11, R7, R0 ;  /* 0x000000070b087223 */ /* 0x000fc80000000000 */
[----:B------:R-:W-:-:S04]  /*22c0*/  FFMA R13, R10, R8, R7 ;  /* 0x000000080a0d7223 */ /* 0x000fc80000000007 */
[----:B------:R-:W-:-:S04]  /*22d0*/  FFMA R8, R11, R13, R0 ;  /* 0x0000000d0b087223 */ /* 0x000fc80000000000 */
[----:B------:R-:W-:-:S05]  /*22e0*/  FFMA R0, R10, R8, R13 ;  /* 0x000000080a007223 */ /* 0x000fca000000000d */
[----:B------:R-:W-:-:S04]  /*22f0*/  SHF.R.U32.HI R3, RZ, 0x17, R0 ;  /* 0x00000017ff037819 */ /* 0x000fc80000011600 */
[----:B------:R-:W-:-:S05]  /*2300*/  LOP3.LUT R3, R3, 0xff, RZ, 0xc0, !PT ;  /* 0x000000ff03037812 */ /* 0x000fca00078ec0ff */
[----:B------:R-:W-:-:S04]  /*2310*/  IMAD.IADD R9, R3, 0x1, R6 ;  /* 0x0000000103097824 */ /* 0x000fc800078e0206 */
[----:B------:R-:W-:-:S05]  /*2320*/  VIADD R3, R9, 0xffffffff ;  /* 0xffffffff09037836 */ /* 0x000fca0000000000 */
[----:B------:R-:W-:-:S13]  /*2330*/  ISETP.GE.U32.AND P0, PT, R3, 0xfe, PT ;  /* 0x000000fe0300780c */ /* 0x000fda0003f06070 */
[----:B------:R-:W-:Y:S05]  /*2340*/  @!P0 BRA `(.L_x_26) ;  /* 0x0000000000808947 */ /* 0x000fea0003800000 */
[----:B------:R-:W-:-:S13]  /*2350*/  ISETP.GT.AND P0, PT, R9, 0xfe, PT ;  /* 0x000000fe0900780c */ /* 0x000fda0003f04270 */
[----:B------:R-:W-:Y:S05]  /*2360*/  @P0 BRA `(.L_x_27) ;  /* 0x00000000006c0947 */ /* 0x000fea0003800000 */
[----:B------:R-:W-:-:S13]  /*2370*/  ISETP.GE.AND P0, PT, R9, 0x1, PT ;  /* 0x000000010900780c */ /* 0x000fda0003f06270 */
[----:B------:R-:W-:Y:S05]  /*2380*/  @P0 BRA `(.L_x_28) ;  /* 0x0000000000740947 */ /* 0x000fea0003800000 */
[----:B------:R-:W-:Y:S02]  /*2390*/  ISETP.GE.AND P0, PT, R9, -0x18, PT ;  /* 0xffffffe80900780c */ /* 0x000fe40003f06270 */
[----:B------:R-:W-:-:S11]  /*23a0*/  LOP3.LUT R0, R0, 0x80000000, RZ, 0xc0, !PT ;  /* 0x8000000000007812 */ /* 0x000fd600078ec0ff */
[----:B------:R-:W-:Y:S05]  /*23b0*/  @!P0 BRA `(.L_x_28) ;  /* 0x0000000000688947 */ /* 0x000fea0003800000 */
[CCC-:B------:R-:W-:Y:S01]  /*23c0*/  FFMA.RZ R3, R10.reuse, R8.reuse, R13.reuse ;  /* 0x000000080a037223 */ /* 0x1c0fe2000000c00d */
[CCC-:B------:R-:W-:Y:S01]  /*23d0*/  FFMA.RM R6, R10.reuse, R8.reuse, R13.reuse ;  /* 0x000000080a067223 */ /* 0x1c0fe2000000400d */
[C---:B------:R-:W-:Y:S02]  /*23e0*/  ISETP.NE.AND P2, PT, R9.reuse, RZ, PT ;  /* 0x000000ff0900720c */ /* 0x040fe40003f45270 */
[----:B------:R-:W-:Y:S02]  /*23f0*/  ISETP.NE.AND P1, PT, R9, RZ, PT ;  /* 0x000000ff0900720c */ /* 0x000fe40003f25270 */
[----:B------:R-:W-:Y:S01]  /*2400*/  LOP3.LUT R7, R3, 0x7fffff, RZ, 0xc0, !PT ;  /* 0x007fffff03077812 */ /* 0x000fe200078ec0ff */
[----:B------:R-:W-:Y:S01]  /*2410*/  FFMA.RP R3, R10, R8, R13 ;  /* 0x000000080a037223 */ /* 0x000fe2000000800d */
[----:B------:R-:W-:Y:S02]  /*2420*/  VIADD R8, R9, 0x20 ;  /* 0x0000002009087836 */ /* 0x000fe40000000000 */
[----:B------:R-:W-:Y:S01]  /*2430*/  LOP3.LUT R7, R7, 0x800000, RZ, 0xfc, !PT ;  /* 0x0080000007077812 */ /* 0x000fe200078efcff */
[----:B------:R-:W-:Y:S01]  /*2440*/  IMAD.MOV R9, RZ, RZ, -R9 ;  /* 0x000000ffff097224 */ /* 0x000fe200078e0a09 */
[----:B------:R-:W-:-:S02]  /*2450*/  FSETP.NEU.FTZ.AND P0, PT, R3, R6, PT ;  /* 0x000000060300720b */ /* 0x000fc40003f1d000 */
[----:B------:R-:W-:Y:S02]  /*2460*/  SHF.L.U32 R8, R7, R8, RZ ;  /* 0x0000000807087219 */ /* 0x000fe400000006ff */
[----:B------:R-:W-:Y:S02]  /*2470*/  SEL R6, R9, RZ, P2 ;  /* 0x000000ff09067207 */ /* 0x000fe40001000000 */
[----:B------:R-:W-:Y:S02]  /*2480*/  ISETP.NE.AND P1, PT, R8, RZ, P1 ;  /* 0x000000ff0800720c */ /* 0x000fe40000f25270 */
[----:B------:R-:W-:Y:S02]  /*2490*/  SHF.R.U32.HI R6, RZ, R6, R7 ;  /* 0x00000006ff067219 */ /* 0x000fe40000011607 */
[----:B------:R-:W-:Y:S02]  /*24a0*/  PLOP3.LUT P0, PT, P0, P1, PT, 0xf8, 0x8f ;  /* 0x00000000008f781c */ /* 0x000fe40000703f70 */
[----:B------:R-:W-:-:S02]  /*24b0*/  SHF.R.U32.HI R8, RZ, 0x1, R6 ;  /* 0x00000001ff087819 */ /* 0x000fc40000011606 */
[----:B------:R-:W-:-:S04]  /*24c0*/  SEL R3, RZ, 0x1, !P0 ;  /* 0x00000001ff037807 */ /* 0x000fc80004000000 */
[----:B------:R-:W-:-:S04]  /*24d0*/  LOP3.LUT R3, R3, 0x1, R8, 0xf8, !PT ;  /* 0x0000000103037812 */ /* 0x000fc800078ef808 */
[----:B------:R-:W-:-:S05]  /*24e0*/  LOP3.LUT R3, R3, R6, RZ, 0xc0, !PT ;  /* 0x0000000603037212 */ /* 0x000fca00078ec0ff */
[----:B------:R-:W-:-:S05]  /*24f0*/  IMAD.IADD R3, R8, 0x1, R3 ;  /* 0x0000000108037824 */ /* 0x000fca00078e0203 */
[----:B------:R-:W-:Y:S01]  /*2500*/  LOP3.LUT R0, R3, R0, RZ, 0xfc, !PT ;  /* 0x0000000003007212 */ /* 0x000fe200078efcff */
[----:B------:R-:W-:Y:S06]  /*2510*/  BRA `(.L_x_28) ;  /* 0x0000000000107947 */ /* 0x000fec0003800000 */
.L_x_27:
[----:B------:R-:W-:-:S04]  /*2520*/  LOP3.LUT R0, R0, 0x80000000, RZ, 0xc0, !PT ;  /* 0x8000000000007812 */ /* 0x000fc800078ec0ff */
[----:B------:R-:W-:Y:S01]  /*2530*/  LOP3.LUT R0, R0, 0x7f800000, RZ, 0xfc, !PT ;  /* 0x7f80000000007812 */ /* 0x000fe200078efcff */
[----:B------:R-:W-:Y:S06]  /*2540*/  BRA `(.L_x_28) ;  /* 0x0000000000047947 */ /* 0x000fec0003800000 */
.L_x_26:
[----:B------:R-:W-:-:S07]  /*2550*/  IMAD R0, R6, 0x800000, R0 ;  /* 0x0080000006007824 */ /* 0x000fce00078e0200 */
.L_x_28:
[----:B------:R-:W-:Y:S05]  /*2560*/  BSYNC.RECONVERGENT B2 ;  /* 0x0000000000027941 */ /* 0x000fea0003800200 */
.L_x_25:
[----:B------:R-:W-:Y:S05]  /*2570*/  BRA `(.L_x_29) ;  /* 0x0000000000207947 */ /* 0x000fea0003800000 */
.L_x_24:
[----:B------:R-:W-:-:S04]  /*2580*/  LOP3.LUT R0, R8, 0x80000000, R7, 0x48, !PT ;  /* 0x8000000008007812 */ /* 0x000fc800078e4807 */
[----:B------:R-:W-:Y:S01]  /*2590*/  LOP3.LUT R0, R0, 0x7f800000, RZ, 0xfc, !PT ;  /* 0x7f80000000007812 */ /* 0x000fe200078efcff */
[----:B------:R-:W-:Y:S06]  /*25a0*/  BRA `(.L_x_29) ;  /* 0x0000000000147947 */ /* 0x000fec0003800000 */
.L_x_23:
[----:B------:R-:W-:Y:S01]  /*25b0*/  LOP3.LUT R0, R8, 0x80000000, R7, 0x48, !PT ;  /* 0x8000000008007812 */ /* 0x000fe200078e4807 */
[----:B------:R-:W-:Y:S06]  /*25c0*/  BRA `(.L_x_29) ;  /* 0x00000000000c7947 */ /* 0x000fec0003800000 */
.L_x_22:
[----:B------:R-:W0:Y:S01]  /*25d0*/  MUFU.RSQ R0, -QNAN ;  /* 0xffc0000000007908 */ /* 0x000e220000001400 */
[----:B------:R-:W-:Y:S05]  /*25e0*/  BRA `(.L_x_29) ;  /* 0x0000000000047947 */ /* 0x000fea0003800000 */
.L_x_21:
[----:B------:R-:W-:-:S07]  /*25f0*/  FADD.FTZ R0, R0, R3 ;  /* 0x0000000300007221 */ /* 0x000fce0000010000 */
.L_x_29:
[----:B------:R-:W-:Y:S05]  /*2600*/  BSYNC.RECONVERGENT B1 ;  /* 0x0000000000017941 */ /* 0x000fea0003800200 */
.L_x_19:
[----:B------:R-:W-:-:S04]  /*2610*/  IMAD.MOV.U32 R3, RZ, RZ, 0x0 ;  /* 0x00000000ff037424 */ /* 0x000fc800078e00ff */
[----:B0-----:R-:W-:Y:S05]  /*2620*/  RET.REL.NODEC R2 `(_Z6updatePfS_PiS0_iii) ;  /* 0xffffffd802747950 */ /* 0x001fea0003c3ffff */
.L_x_30:
[----:B------:R-:W-:-:S00]  /*2630*/  BRA `(.L_x_30) ;  /* 0xfffffffc00fc7947 */ /* 0x000fc0000383ffff */
[----:B------:R-:W-:-:S00]  /*2640*/  NOP ;  /* 0x0000000000007918 */ /* 0x000fc00000000000 */
        /* <DEDUP_REMOVED lines=11> */
.L_x_31:


//--------------------- .nv.shared.reserved.0     --------------------------
	.section	.nv.shared.reserved.0,"aw",@nobits
	.weak		__nv_reservedSMEM_offset_0_alias
	.size		__nv_reservedSMEM_offset_0_alias, 0, 64
	.other		__nv_reservedSMEM_offset_0_alias,@"STO_CUDA_RESERVED_SHARED STV_DEFAULT"
__nv_reservedSMEM_offset_0_alias:
	.zero		0
	.zero		64


//--------------------- .nv.constant0._Z6updatePfS_PiS0_iii --------------------------
	.section	.nv.constant0._Z6updatePfS_PiS0_iii,"a",@progbits
	.sectionflags	@""
	.align	4
.nv.constant0._Z6updatePfS_PiS0_iii:
	.zero		940


//--------------------- SYMBOLS --------------------------

	.type		.nv.reservedSmem.offset0,@object
	.size		.nv.reservedSmem.offset0,0x4
